//
// Generated by NVIDIA NVVM Compiler
//
// Compiler Build ID: CL-36424714
// Cuda compilation tools, release 13.0, V13.0.88
// Based on NVVM 20.0.0
//

.version 9.0
.target sm_100
.address_size 64

	// .globl	_Z7softmaxPfii

.visible .entry _Z7softmaxPfii(
	.param .u64 .ptr .align 1 _Z7softmaxPfii_param_0,
	.param .u32 _Z7softmaxPfii_param_1,
	.param .u32 _Z7softmaxPfii_param_2
)
{
	.reg .pred 	%p<20>;
	.reg .b32 	%r<109>;
	.reg .b32 	%f<384>;
	.reg .b64 	%rd<47>;

	ld.param.u64 	%rd8, [_Z7softmaxPfii_param_0];
	ld.param.u32 	%r27, [_Z7softmaxPfii_param_1];
	ld.param.u32 	%r26, [_Z7softmaxPfii_param_2];
	cvta.to.global.u64 	%rd1, %rd8;
	mov.u32 	%r28, %ctaid.y;
	mov.u32 	%r29, %ntid.y;
	mov.u32 	%r30, %tid.y;
	mad.lo.s32 	%r1, %r28, %r29, %r30;
	setp.ge.s32 	%p1, %r1, %r27;
	@%p1 bra 	$L__BB0_25;
	setp.lt.s32 	%p2, %r26, 1;
	mov.f32 	%f382, 0f00000000;
	@%p2 bra 	$L__BB0_13;
	mul.lo.s32 	%r2, %r26, %r1;
	and.b32  	%r3, %r26, 7;
	setp.lt.u32 	%p3, %r26, 8;
	mov.f32 	%f382, 0f00000000;
	mov.b32 	%r101, 0;
	@%p3 bra 	$L__BB0_5;
	and.b32  	%r101, %r26, 2147483640;
	neg.s32 	%r104, %r101;
	mul.wide.u32 	%rd9, %r2, 4;
	add.s64 	%rd10, %rd9, %rd1;
	add.s64 	%rd45, %rd10, 16;
	mov.f32 	%f382, 0f00000000;
$L__BB0_4:
	.pragma "nounroll";
	ld.global.f32 	%f17, [%rd45+-16];
	fma.rn.f32 	%f18, %f17, 0f3BBB989D, 0f3F000000;
	cvt.sat.f32.f32 	%f19, %f18;
	mov.f32 	%f20, 0f4B400001;
	mov.f32 	%f21, 0f437C0000;
	fma.rm.f32 	%f22, %f19, %f21, %f20;
	add.f32 	%f23, %f22, 0fCB40007F;
	neg.f32 	%f24, %f23;
	fma.rn.f32 	%f25, %f17, 0f3FB8AA3B, %f24;
	fma.rn.f32 	%f26, %f17, 0f32A57060, %f25;
	mov.b32 	%r32, %f22;
	shl.b32 	%r33, %r32, 23;
	mov.b32 	%f27, %r33;
	ex2.approx.ftz.f32 	%f28, %f26;
	fma.rn.f32 	%f29, %f28, %f27, %f382;
	ld.global.f32 	%f30, [%rd45+-12];
	fma.rn.f32 	%f31, %f30, 0f3BBB989D, 0f3F000000;
	cvt.sat.f32.f32 	%f32, %f31;
	fma.rm.f32 	%f33, %f32, %f21, %f20;
	add.f32 	%f34, %f33, 0fCB40007F;
	neg.f32 	%f35, %f34;
	fma.rn.f32 	%f36, %f30, 0f3FB8AA3B, %f35;
	fma.rn.f32 	%f37, %f30, 0f32A57060, %f36;
	mov.b32 	%r34, %f33;
	shl.b32 	%r35, %r34, 23;
	mov.b32 	%f38, %r35;
	ex2.approx.ftz.f32 	%f39, %f37;
	fma.rn.f32 	%f40, %f39, %f38, %f29;
	ld.global.f32 	%f41, [%rd45+-8];
	fma.rn.f32 	%f42, %f41, 0f3BBB989D, 0f3F000000;
	cvt.sat.f32.f32 	%f43, %f42;
	fma.rm.f32 	%f44, %f43, %f21, %f20;
	add.f32 	%f45, %f44, 0fCB40007F;
	neg.f32 	%f46, %f45;
	fma.rn.f32 	%f47, %f41, 0f3FB8AA3B, %f46;
	fma.rn.f32 	%f48, %f41, 0f32A57060, %f47;
	mov.b32 	%r36, %f44;
	shl.b32 	%r37, %r36, 23;
	mov.b32 	%f49, %r37;
	ex2.approx.ftz.f32 	%f50, %f48;
	fma.rn.f32 	%f51, %f50, %f49, %f40;
	ld.global.f32 	%f52, [%rd45+-4];
	fma.rn.f32 	%f53, %f52, 0f3BBB989D, 0f3F000000;
	cvt.sat.f32.f32 	%f54, %f53;
	fma.rm.f32 	%f55, %f54, %f21, %f20;
	add.f32 	%f56, %f55, 0fCB40007F;
	neg.f32 	%f57, %f56;
	fma.rn.f32 	%f58, %f52, 0f3FB8AA3B, %f57;
	fma.rn.f32 	%f59, %f52, 0f32A57060, %f58;
	mov.b32 	%r38, %f55;
	shl.b32 	%r39, %r38, 23;
	mov.b32 	%f60, %r39;
	ex2.approx.ftz.f32 	%f61, %f59;
	fma.rn.f32 	%f62, %f61, %f60, %f51;
	ld.global.f32 	%f63, [%rd45];
	fma.rn.f32 	%f64, %f63, 0f3BBB989D, 0f3F000000;
	cvt.sat.f32.f32 	%f65, %f64;
	fma.rm.f32 	%f66, %f65, %f21, %f20;
	add.f32 	%f67, %f66, 0fCB40007F;
	neg.f32 	%f68, %f67;
	fma.rn.f32 	%f69, %f63, 0f3FB8AA3B, %f68;
	fma.rn.f32 	%f70, %f63, 0f32A57060, %f69;
	mov.b32 	%r40, %f66;
	shl.b32 	%r41, %r40, 23;
	mov.b32 	%f71, %r41;
	ex2.approx.ftz.f32 	%f72, %f70;
	fma.rn.f32 	%f73, %f72, %f71, %f62;
	ld.global.f32 	%f74, [%rd45+4];
	fma.rn.f32 	%f75, %f74, 0f3BBB989D, 0f3F000000;
	cvt.sat.f32.f32 	%f76, %f75;
	fma.rm.f32 	%f77, %f76, %f21, %f20;
	add.f32 	%f78, %f77, 0fCB40007F;
	neg.f32 	%f79, %f78;
	fma.rn.f32 	%f80, %f74, 0f3FB8AA3B, %f79;
	fma.rn.f32 	%f81, %f74, 0f32A57060, %f80;
	mov.b32 	%r42, %f77;
	shl.b32 	%r43, %r42, 23;
	mov.b32 	%f82, %r43;
	ex2.approx.ftz.f32 	%f83, %f81;
	fma.rn.f32 	%f84, %f83, %f82, %f73;
	ld.global.f32 	%f85, [%rd45+8];
	fma.rn.f32 	%f86, %f85, 0f3BBB989D, 0f3F000000;
	cvt.sat.f32.f32 	%f87, %f86;
	fma.rm.f32 	%f88, %f87, %f21, %f20;
	add.f32 	%f89, %f88, 0fCB40007F;
	neg.f32 	%f90, %f89;
	fma.rn.f32 	%f91, %f85, 0f3FB8AA3B, %f90;
	fma.rn.f32 	%f92, %f85, 0f32A57060, %f91;
	mov.b32 	%r44, %f88;
	shl.b32 	%r45, %r44, 23;
	mov.b32 	%f93, %r45;
	ex2.approx.ftz.f32 	%f94, %f92;
	fma.rn.f32 	%f95, %f94, %f93, %f84;
	ld.global.f32 	%f96, [%rd45+12];
	fma.rn.f32 	%f97, %f96, 0f3BBB989D, 0f3F000000;
	cvt.sat.f32.f32 	%f98, %f97;
	fma.rm.f32 	%f99, %f98, %f21, %f20;
	add.f32 	%f100, %f99, 0fCB40007F;
	neg.f32 	%f101, %f100;
	fma.rn.f32 	%f102, %f96, 0f3FB8AA3B, %f101;
	fma.rn.f32 	%f103, %f96, 0f32A57060, %f102;
	mov.b32 	%r46, %f99;
	shl.b32 	%r47, %r46, 23;
	mov.b32 	%f104, %r47;
	ex2.approx.ftz.f32 	%f105, %f103;
	fma.rn.f32 	%f382, %f105, %f104, %f95;
	add.s32 	%r104, %r104, 8;
	add.s64 	%rd45, %rd45, 32;
	setp.eq.s32 	%p4, %r104, 0;
	@%p4 bra 	$L__BB0_5;
	bra.uni 	$L__BB0_4;
$L__BB0_5:
	setp.eq.s32 	%p5, %r3, 0;
	@%p5 bra 	$L__BB0_13;
	and.b32  	%r7, %r26, 3;
	setp.lt.u32 	%p6, %r3, 4;
	@%p6 bra 	$L__BB0_8;
	add.s32 	%r48, %r101, %r2;
	mul.wide.u32 	%rd11, %r48, 4;
	add.s64 	%rd12, %rd1, %rd11;
	ld.global.f32 	%f107, [%rd12];
	fma.rn.f32 	%f108, %f107, 0f3BBB989D, 0f3F000000;
	cvt.sat.f32.f32 	%f109, %f108;
	mov.f32 	%f110, 0f4B400001;
	mov.f32 	%f111, 0f437C0000;
	fma.rm.f32 	%f112, %f109, %f111, %f110;
	add.f32 	%f113, %f112, 0fCB40007F;
	neg.f32 	%f114, %f113;
	fma.rn.f32 	%f115, %f107, 0f3FB8AA3B, %f114;
	fma.rn.f32 	%f116, %f107, 0f32A57060, %f115;
	mov.b32 	%r49, %f112;
	shl.b32 	%r50, %r49, 23;
	mov.b32 	%f117, %r50;
	ex2.approx.ftz.f32 	%f118, %f116;
	fma.rn.f32 	%f119, %f118, %f117, %f382;
	cvt.u64.u32 	%rd13, %r2;
	cvt.u64.u32 	%rd14, %r101;
	add.s64 	%rd15, %rd14, %rd13;
	shl.b64 	%rd16, %rd15, 2;
	add.s64 	%rd17, %rd1, %rd16;
	ld.global.f32 	%f120, [%rd17+4];
	fma.rn.f32 	%f121, %f120, 0f3BBB989D, 0f3F000000;
	cvt.sat.f32.f32 	%f122, %f121;
	fma.rm.f32 	%f123, %f122, %f111, %f110;
	add.f32 	%f124, %f123, 0fCB40007F;
	neg.f32 	%f125, %f124;
	fma.rn.f32 	%f126, %f120, 0f3FB8AA3B, %f125;
	fma.rn.f32 	%f127, %f120, 0f32A57060, %f126;
	mov.b32 	%r51, %f123;
	shl.b32 	%r52, %r51, 23;
	mov.b32 	%f128, %r52;
	ex2.approx.ftz.f32 	%f129, %f127;
	fma.rn.f32 	%f130, %f129, %f128, %f119;
	ld.global.f32 	%f131, [%rd17+8];
	fma.rn.f32 	%f132, %f131, 0f3BBB989D, 0f3F000000;
	cvt.sat.f32.f32 	%f133, %f132;
	fma.rm.f32 	%f134, %f133, %f111, %f110;
	add.f32 	%f135, %f134, 0fCB40007F;
	neg.f32 	%f136, %f135;
	fma.rn.f32 	%f137, %f131, 0f3FB8AA3B, %f136;
	fma.rn.f32 	%f138, %f131, 0f32A57060, %f137;
	mov.b32 	%r53, %f134;
	shl.b32 	%r54, %r53, 23;
	mov.b32 	%f139, %r54;
	ex2.approx.ftz.f32 	%f140, %f138;
	fma.rn.f32 	%f141, %f140, %f139, %f130;
	ld.global.f32 	%f142, [%rd17+12];
	fma.rn.f32 	%f143, %f142, 0f3BBB989D, 0f3F000000;
	cvt.sat.f32.f32 	%f144, %f143;
	fma.rm.f32 	%f145, %f144, %f111, %f110;
	add.f32 	%f146, %f145, 0fCB40007F;
	neg.f32 	%f147, %f146;
	fma.rn.f32 	%f148, %f142, 0f3FB8AA3B, %f147;
	fma.rn.f32 	%f149, %f142, 0f32A57060, %f148;
	mov.b32 	%r55, %f145;
	shl.b32 	%r56, %r55, 23;
	mov.b32 	%f150, %r56;
	ex2.approx.ftz.f32 	%f151, %f149;
	fma.rn.f32 	%f382, %f151, %f150, %f141;
	add.s32 	%r101, %r101, 4;
$L__BB0_8:
	setp.eq.s32 	%p7, %r7, 0;
	@%p7 bra 	$L__BB0_13;
	setp.eq.s32 	%p8, %r7, 1;
	@%p8 bra 	$L__BB0_11;
	add.s32 	%r57, %r101, %r2;
	mul.wide.u32 	%rd18, %r57, 4;
	add.s64 	%rd19, %rd1, %rd18;
	ld.global.f32 	%f153, [%rd19];
	fma.rn.f32 	%f154, %f153, 0f3BBB989D, 0f3F000000;
	cvt.sat.f32.f32 	%f155, %f154;
	mov.f32 	%f156, 0f4B400001;
	mov.f32 	%f157, 0f437C0000;
	fma.rm.f32 	%f158, %f155, %f157, %f156;
	add.f32 	%f159, %f158, 0fCB40007F;
	neg.f32 	%f160, %f159;
	fma.rn.f32 	%f161, %f153, 0f3FB8AA3B, %f160;
	fma.rn.f32 	%f162, %f153, 0f32A57060, %f161;
	mov.b32 	%r58, %f158;
	shl.b32 	%r59, %r58, 23;
	mov.b32 	%f163, %r59;
	ex2.approx.ftz.f32 	%f164, %f162;
	fma.rn.f32 	%f165, %f164, %f163, %f382;
	cvt.u64.u32 	%rd20, %r2;
	cvt.u64.u32 	%rd21, %r101;
	add.s64 	%rd22, %rd21, %rd20;
	shl.b64 	%rd23, %rd22, 2;
	add.s64 	%rd24, %rd1, %rd23;
	ld.global.f32 	%f166, [%rd24+4];
	fma.rn.f32 	%f167, %f166, 0f3BBB989D, 0f3F000000;
	cvt.sat.f32.f32 	%f168, %f167;
	fma.rm.f32 	%f169, %f168, %f157, %f156;
	add.f32 	%f170, %f169, 0fCB40007F;
	neg.f32 	%f171, %f170;
	fma.rn.f32 	%f172, %f166, 0f3FB8AA3B, %f171;
	fma.rn.f32 	%f173, %f166, 0f32A57060, %f172;
	mov.b32 	%r60, %f169;
	shl.b32 	%r61, %r60, 23;
	mov.b32 	%f174, %r61;
	ex2.approx.ftz.f32 	%f175, %f173;
	fma.rn.f32 	%f382, %f175, %f174, %f165;
	add.s32 	%r101, %r101, 2;
$L__BB0_11:
	and.b32  	%r62, %r26, 1;
	setp.eq.b32 	%p9, %r62, 1;
	not.pred 	%p10, %p9;
	@%p10 bra 	$L__BB0_13;
	add.s32 	%r63, %r101, %r2;
	mul.wide.u32 	%rd25, %r63, 4;
	add.s64 	%rd26, %rd1, %rd25;
	ld.global.f32 	%f176, [%rd26];
	fma.rn.f32 	%f177, %f176, 0f3BBB989D, 0f3F000000;
	cvt.sat.f32.f32 	%f178, %f177;
	mov.f32 	%f179, 0f4B400001;
	mov.f32 	%f180, 0f437C0000;
	fma.rm.f32 	%f181, %f178, %f180, %f179;
	add.f32 	%f182, %f181, 0fCB40007F;
	neg.f32 	%f183, %f182;
	fma.rn.f32 	%f184, %f176, 0f3FB8AA3B, %f183;
	fma.rn.f32 	%f185, %f176, 0f32A57060, %f184;
	mov.b32 	%r64, %f181;
	shl.b32 	%r65, %r64, 23;
	mov.b32 	%f186, %r65;
	ex2.approx.ftz.f32 	%f187, %f185;
	fma.rn.f32 	%f382, %f187, %f186, %f382;
$L__BB0_13:
	setp.lt.s32 	%p11, %r26, 1;
	@%p11 bra 	$L__BB0_25;
	mul.lo.s32 	%r12, %r26, %r1;
	and.b32  	%r13, %r26, 7;
	setp.lt.u32 	%p12, %r26, 8;
	mov.b32 	%r106, 0;
	@%p12 bra 	$L__BB0_17;
	and.b32  	%r106, %r26, 2147483640;
	neg.s32 	%r105, %r106;
	mul.wide.u32 	%rd27, %r12, 4;
	add.s64 	%rd28, %rd27, %rd1;
	add.s64 	%rd46, %rd28, 16;
$L__BB0_16:
	.pragma "nounroll";
	ld.global.f32 	%f188, [%rd46+-16];
	fma.rn.f32 	%f189, %f188, 0f3BBB989D, 0f3F000000;
	cvt.sat.f32.f32 	%f190, %f189;
	mov.f32 	%f191, 0f4B400001;
	mov.f32 	%f192, 0f437C0000;
	fma.rm.f32 	%f193, %f190, %f192, %f191;
	add.f32 	%f194, %f193, 0fCB40007F;
	neg.f32 	%f195, %f194;
	fma.rn.f32 	%f196, %f188, 0f3FB8AA3B, %f195;
	fma.rn.f32 	%f197, %f188, 0f32A57060, %f196;
	mov.b32 	%r67, %f193;
	shl.b32 	%r68, %r67, 23;
	mov.b32 	%f198, %r68;
	ex2.approx.ftz.f32 	%f199, %f197;
	mul.f32 	%f200, %f199, %f198;
	div.rn.f32 	%f201, %f200, %f382;
	st.global.f32 	[%rd46+-16], %f201;
	ld.global.f32 	%f202, [%rd46+-12];
	fma.rn.f32 	%f203, %f202, 0f3BBB989D, 0f3F000000;
	cvt.sat.f32.f32 	%f204, %f203;
	fma.rm.f32 	%f205, %f204, %f192, %f191;
	add.f32 	%f206, %f205, 0fCB40007F;
	neg.f32 	%f207, %f206;
	fma.rn.f32 	%f208, %f202, 0f3FB8AA3B, %f207;
	fma.rn.f32 	%f209, %f202, 0f32A57060, %f208;
	mov.b32 	%r69, %f205;
	shl.b32 	%r70, %r69, 23;
	mov.b32 	%f210, %r70;
	ex2.approx.ftz.f32 	%f211, %f209;
	mul.f32 	%f212, %f211, %f210;
	div.rn.f32 	%f213, %f212, %f382;
	st.global.f32 	[%rd46+-12], %f213;
	ld.global.f32 	%f214, [%rd46+-8];
	fma.rn.f32 	%f215, %f214, 0f3BBB989D, 0f3F000000;
	cvt.sat.f32.f32 	%f216, %f215;
	fma.rm.f32 	%f217, %f216, %f192, %f191;
	add.f32 	%f218, %f217, 0fCB40007F;
	neg.f32 	%f219, %f218;
	fma.rn.f32 	%f220, %f214, 0f3FB8AA3B, %f219;
	fma.rn.f32 	%f221, %f214, 0f32A57060, %f220;
	mov.b32 	%r71, %f217;
	shl.b32 	%r72, %r71, 23;
	mov.b32 	%f222, %r72;
	ex2.approx.ftz.f32 	%f223, %f221;
	mul.f32 	%f224, %f223, %f222;
	div.rn.f32 	%f225, %f224, %f382;
	st.global.f32 	[%rd46+-8], %f225;
	ld.global.f32 	%f226, [%rd46+-4];
	fma.rn.f32 	%f227, %f226, 0f3BBB989D, 0f3F000000;
	cvt.sat.f32.f32 	%f228, %f227;
	fma.rm.f32 	%f229, %f228, %f192, %f191;
	add.f32 	%f230, %f229, 0fCB40007F;
	neg.f32 	%f231, %f230;
	fma.rn.f32 	%f232, %f226, 0f3FB8AA3B, %f231;
	fma.rn.f32 	%f233, %f226, 0f32A57060, %f232;
	mov.b32 	%r73, %f229;
	shl.b32 	%r74, %r73, 23;
	mov.b32 	%f234, %r74;
	ex2.approx.ftz.f32 	%f235, %f233;
	mul.f32 	%f236, %f235, %f234;
	div.rn.f32 	%f237, %f236, %f382;
	st.global.f32 	[%rd46+-4], %f237;
	ld.global.f32 	%f238, [%rd46];
	fma.rn.f32 	%f239, %f238, 0f3BBB989D, 0f3F000000;
	cvt.sat.f32.f32 	%f240, %f239;
	fma.rm.f32 	%f241, %f240, %f192, %f191;
	add.f32 	%f242, %f241, 0fCB40007F;
	neg.f32 	%f243, %f242;
	fma.rn.f32 	%f244, %f238, 0f3FB8AA3B, %f243;
	fma.rn.f32 	%f245, %f238, 0f32A57060, %f244;
	mov.b32 	%r75, %f241;
	shl.b32 	%r76, %r75, 23;
	mov.b32 	%f246, %r76;
	ex2.approx.ftz.f32 	%f247, %f245;
	mul.f32 	%f248, %f247, %f246;
	div.rn.f32 	%f249, %f248, %f382;
	st.global.f32 	[%rd46], %f249;
	ld.global.f32 	%f250, [%rd46+4];
	fma.rn.f32 	%f251, %f250, 0f3BBB989D, 0f3F000000;
	cvt.sat.f32.f32 	%f252, %f251;
	fma.rm.f32 	%f253, %f252, %f192, %f191;
	add.f32 	%f254, %f253, 0fCB40007F;
	neg.f32 	%f255, %f254;
	fma.rn.f32 	%f256, %f250, 0f3FB8AA3B, %f255;
	fma.rn.f32 	%f257, %f250, 0f32A57060, %f256;
	mov.b32 	%r77, %f253;
	shl.b32 	%r78, %r77, 23;
	mov.b32 	%f258, %r78;
	ex2.approx.ftz.f32 	%f259, %f257;
	mul.f32 	%f260, %f259, %f258;
	div.rn.f32 	%f261, %f260, %f382;
	st.global.f32 	[%rd46+4], %f261;
	ld.global.f32 	%f262, [%rd46+8];
	fma.rn.f32 	%f263, %f262, 0f3BBB989D, 0f3F000000;
	cvt.sat.f32.f32 	%f264, %f263;
	fma.rm.f32 	%f265, %f264, %f192, %f191;
	add.f32 	%f266, %f265, 0fCB40007F;
	neg.f32 	%f267, %f266;
	fma.rn.f32 	%f268, %f262, 0f3FB8AA3B, %f267;
	fma.rn.f32 	%f269, %f262, 0f32A57060, %f268;
	mov.b32 	%r79, %f265;
	shl.b32 	%r80, %r79, 23;
	mov.b32 	%f270, %r80;
	ex2.approx.ftz.f32 	%f271, %f269;
	mul.f32 	%f272, %f271, %f270;
	div.rn.f32 	%f273, %f272, %f382;
	st.global.f32 	[%rd46+8], %f273;
	ld.global.f32 	%f274, [%rd46+12];
	fma.rn.f32 	%f275, %f274, 0f3BBB989D, 0f3F000000;
	cvt.sat.f32.f32 	%f276, %f275;
	fma.rm.f32 	%f277, %f276, %f192, %f191;
	add.f32 	%f278, %f277, 0fCB40007F;
	neg.f32 	%f279, %f278;
	fma.rn.f32 	%f280, %f274, 0f3FB8AA3B, %f279;
	fma.rn.f32 	%f281, %f274, 0f32A57060, %f280;
	mov.b32 	%r81, %f277;
	shl.b32 	%r82, %r81, 23;
	mov.b32 	%f282, %r82;
	ex2.approx.ftz.f32 	%f283, %f281;
	mul.f32 	%f284, %f283, %f282;
	div.rn.f32 	%f285, %f284, %f382;
	st.global.f32 	[%rd46+12], %f285;
	add.s32 	%r105, %r105, 8;
	add.s64 	%rd46, %rd46, 32;
	setp.ne.s32 	%p13, %r105, 0;
	@%p13 bra 	$L__BB0_16;
$L__BB0_17:
	setp.eq.s32 	%p14, %r13, 0;
	@%p14 bra 	$L__BB0_25;
	and.b32  	%r21, %r26, 3;
	setp.lt.u32 	%p15, %r13, 4;
	@%p15 bra 	$L__BB0_20;
	add.s32 	%r83, %r106, %r12;
	mul.wide.u32 	%rd29, %r83, 4;
	add.s64 	%rd30, %rd1, %rd29;
	ld.global.f32 	%f286, [%rd30];
	fma.rn.f32 	%f287, %f286, 0f3BBB989D, 0f3F000000;
	cvt.sat.f32.f32 	%f288, %f287;
	mov.f32 	%f289, 0f4B400001;
	mov.f32 	%f290, 0f437C0000;
	fma.rm.f32 	%f291, %f288, %f290, %f289;
	add.f32 	%f292, %f291, 0fCB40007F;
	neg.f32 	%f293, %f292;
	fma.rn.f32 	%f294, %f286, 0f3FB8AA3B, %f293;
	fma.rn.f32 	%f295, %f286, 0f32A57060, %f294;
	mov.b32 	%r84, %f291;
	shl.b32 	%r85, %r84, 23;
	mov.b32 	%f296, %r85;
	ex2.approx.ftz.f32 	%f297, %f295;
	mul.f32 	%f298, %f297, %f296;
	div.rn.f32 	%f299, %f298, %f382;
	st.global.f32 	[%rd30], %f299;
	cvt.u64.u32 	%rd31, %r12;
	cvt.u64.u32 	%rd32, %r106;
	add.s64 	%rd33, %rd32, %rd31;
	shl.b64 	%rd34, %rd33, 2;
	add.s64 	%rd35, %rd1, %rd34;
	ld.global.f32 	%f300, [%rd35+4];
	fma.rn.f32 	%f301, %f300, 0f3BBB989D, 0f3F000000;
	cvt.sat.f32.f32 	%f302, %f301;
	fma.rm.f32 	%f303, %f302, %f290, %f289;
	add.f32 	%f304, %f303, 0fCB40007F;
	neg.f32 	%f305, %f304;
	fma.rn.f32 	%f306, %f300, 0f3FB8AA3B, %f305;
	fma.rn.f32 	%f307, %f300, 0f32A57060, %f306;
	mov.b32 	%r86, %f303;
	shl.b32 	%r87, %r86, 23;
	mov.b32 	%f308, %r87;
	ex2.approx.ftz.f32 	%f309, %f307;
	mul.f32 	%f310, %f309, %f308;
	div.rn.f32 	%f311, %f310, %f382;
	st.global.f32 	[%rd35+4], %f311;
	ld.global.f32 	%f312, [%rd35+8];
	fma.rn.f32 	%f313, %f312, 0f3BBB989D, 0f3F000000;
	cvt.sat.f32.f32 	%f314, %f313;
	fma.rm.f32 	%f315, %f314, %f290, %f289;
	add.f32 	%f316, %f315, 0fCB40007F;
	neg.f32 	%f317, %f316;
	fma.rn.f32 	%f318, %f312, 0f3FB8AA3B, %f317;
	fma.rn.f32 	%f319, %f312, 0f32A57060, %f318;
	mov.b32 	%r88, %f315;
	shl.b32 	%r89, %r88, 23;
	mov.b32 	%f320, %r89;
	ex2.approx.ftz.f32 	%f321, %f319;
	mul.f32 	%f322, %f321, %f320;
	div.rn.f32 	%f323, %f322, %f382;
	st.global.f32 	[%rd35+8], %f323;
	ld.global.f32 	%f324, [%rd35+12];
	fma.rn.f32 	%f325, %f324, 0f3BBB989D, 0f3F000000;
	cvt.sat.f32.f32 	%f326, %f325;
	fma.rm.f32 	%f327, %f326, %f290, %f289;
	add.f32 	%f328, %f327, 0fCB40007F;
	neg.f32 	%f329, %f328;
	fma.rn.f32 	%f330, %f324, 0f3FB8AA3B, %f329;
	fma.rn.f32 	%f331, %f324, 0f32A57060, %f330;
	mov.b32 	%r90, %f327;
	shl.b32 	%r91, %r90, 23;
	mov.b32 	%f332, %r91;
	ex2.approx.ftz.f32 	%f333, %f331;
	mul.f32 	%f334, %f333, %f332;
	div.rn.f32 	%f335, %f334, %f382;
	st.global.f32 	[%rd35+12], %f335;
	add.s32 	%r106, %r106, 4;
$L__BB0_20:
	setp.eq.s32 	%p16, %r21, 0;
	@%p16 bra 	$L__BB0_25;
	setp.eq.s32 	%p17, %r21, 1;
	@%p17 bra 	$L__BB0_23;
	add.s32 	%r92, %r106, %r12;
	mul.wide.u32 	%rd36, %r92, 4;
	add.s64 	%rd37, %rd1, %rd36;
	ld.global.f32 	%f336, [%rd37];
	fma.rn.f32 	%f337, %f336, 0f3BBB989D, 0f3F000000;
	cvt.sat.f32.f32 	%f338, %f337;
	mov.f32 	%f339, 0f4B400001;
	mov.f32 	%f340, 0f437C0000;
	fma.rm.f32 	%f341, %f338, %f340, %f339;
	add.f32 	%f342, %f341, 0fCB40007F;
	neg.f32 	%f343, %f342;
	fma.rn.f32 	%f344, %f336, 0f3FB8AA3B, %f343;
	fma.rn.f32 	%f345, %f336, 0f32A57060, %f344;
	mov.b32 	%r93, %f341;
	shl.b32 	%r94, %r93, 23;
	mov.b32 	%f346, %r94;
	ex2.approx.ftz.f32 	%f347, %f345;
	mul.f32 	%f348, %f347, %f346;
	div.rn.f32 	%f349, %f348, %f382;
	st.global.f32 	[%rd37], %f349;
	cvt.u64.u32 	%rd38, %r12;
	cvt.u64.u32 	%rd39, %r106;
	add.s64 	%rd40, %rd39, %rd38;
	shl.b64 	%rd41, %rd40, 2;
	add.s64 	%rd42, %rd1, %rd41;
	ld.global.f32 	%f350, [%rd42+4];
	fma.rn.f32 	%f351, %f350, 0f3BBB989D, 0f3F000000;
	cvt.sat.f32.f32 	%f352, %f351;
	fma.rm.f32 	%f353, %f352, %f340, %f339;
	add.f32 	%f354, %f353, 0fCB40007F;
	neg.f32 	%f355, %f354;
	fma.rn.f32 	%f356, %f350, 0f3FB8AA3B, %f355;
	fma.rn.f32 	%f357, %f350, 0f32A57060, %f356;
	mov.b32 	%r95, %f353;
	shl.b32 	%r96, %r95, 23;
	mov.b32 	%f358, %r96;
	ex2.approx.ftz.f32 	%f359, %f357;
	mul.f32 	%f360, %f359, %f358;
	div.rn.f32 	%f361, %f360, %f382;
	st.global.f32 	[%rd42+4], %f361;
	add.s32 	%r106, %r106, 2;
$L__BB0_23:
	and.b32  	%r97, %r26, 1;
	setp.eq.b32 	%p18, %r97, 1;
	not.pred 	%p19, %p18;
	@%p19 bra 	$L__BB0_25;
	add.s32 	%r98, %r106, %r12;
	mul.wide.u32 	%rd43, %r98, 4;
	add.s64 	%rd44, %rd1, %rd43;
	ld.global.f32 	%f362, [%rd44];
	fma.rn.f32 	%f363, %f362, 0f3BBB989D, 0f3F000000;
	cvt.sat.f32.f32 	%f364, %f363;
	mov.f32 	%f365, 0f4B400001;
	mov.f32 	%f366, 0f437C0000;
	fma.rm.f32 	%f367, %f364, %f366, %f365;
	add.f32 	%f368, %f367, 0fCB40007F;
	neg.f32 	%f369, %f368;
	fma.rn.f32 	%f370, %f362, 0f3FB8AA3B, %f369;
	fma.rn.f32 	%f371, %f362, 0f32A57060, %f370;
	mov.b32 	%r99, %f367;
	shl.b32 	%r100, %r99, 23;
	mov.b32 	%f372, %r100;
	ex2.approx.ftz.f32 	%f373, %f371;
	mul.f32 	%f374, %f373, %f372;
	div.rn.f32 	%f375, %f374, %f382;
	st.global.f32 	[%rd44], %f375;
$L__BB0_25:
	ret;

}
	// .globl	_Z8add_biasPfS_ii
.visible .entry _Z8add_biasPfS_ii(
	.param .u64 .ptr .align 1 _Z8add_biasPfS_ii_param_0,
	.param .u64 .ptr .align 1 _Z8add_biasPfS_ii_param_1,
	.param .u32 _Z8add_biasPfS_ii_param_2,
	.param .u32 _Z8add_biasPfS_ii_param_3
)
{
	.reg .pred 	%p<4>;
	.reg .b32 	%r<13>;
	.reg .b32 	%f<4>;
	.reg .b64 	%rd<9>;

	ld.param.u64 	%rd1, [_Z8add_biasPfS_ii_param_0];
	ld.param.u64 	%rd2, [_Z8add_biasPfS_ii_param_1];
	ld.param.u32 	%r3, [_Z8add_biasPfS_ii_param_2];
	ld.param.u32 	%r4, [_Z8add_biasPfS_ii_param_3];
	mov.u32 	%r5, %ctaid.y;
	mov.u32 	%r6, %ntid.y;
	mov.u32 	%r7, %tid.y;
	mad.lo.s32 	%r8, %r5, %r6, %r7;
	mov.u32 	%r9, %ctaid.x;
	mov.u32 	%r10, %ntid.x;
	mov.u32 	%r11, %tid.x;
	mad.lo.s32 	%r1, %r9, %r10, %r11;
	mul.lo.s32 	%r2, %r4, %r8;
	setp.ge.s32 	%p1, %r8, %r3;
	setp.ge.s32 	%p2, %r1, %r4;
	or.pred  	%p3, %p1, %p2;
	@%p3 bra 	$L__BB1_2;
	cvta.to.global.u64 	%rd3, %rd2;
	cvta.to.global.u64 	%rd4, %rd1;
	mul.wide.s32 	%rd5, %r1, 4;
	add.s64 	%rd6, %rd3, %rd5;
	ld.global.f32 	%f1, [%rd6];
	add.s32 	%r12, %r2, %r1;
	mul.wide.s32 	%rd7, %r12, 4;
	add.s64 	%rd8, %rd4, %rd7;
	ld.global.f32 	%f2, [%rd8];
	add.f32 	%f3, %f1, %f2;
	st.global.f32 	[%rd8], %f3;
$L__BB1_2:
	ret;

}
	// .globl	_Z12add_ARD_gradPfS_S_ii
.visible .entry _Z12add_ARD_gradPfS_S_ii(
	.param .u64 .ptr .align 1 _Z12add_ARD_gradPfS_S_ii_param_0,
	.param .u64 .ptr .align 1 _Z12add_ARD_gradPfS_S_ii_param_1,
	.param .u64 .ptr .align 1 _Z12add_ARD_gradPfS_S_ii_param_2,
	.param .u32 _Z12add_ARD_gradPfS_S_ii_param_3,
	.param .u32 _Z12add_ARD_gradPfS_S_ii_param_4
)
{
	.reg .pred 	%p<4>;
	.reg .b32 	%r<12>;
	.reg .b32 	%f<6>;
	.reg .b64 	%rd<12>;

	ld.param.u64 	%rd1, [_Z12add_ARD_gradPfS_S_ii_param_0];
	ld.param.u64 	%rd2, [_Z12add_ARD_gradPfS_S_ii_param_1];
	ld.param.u64 	%rd3, [_Z12add_ARD_gradPfS_S_ii_param_2];
	ld.param.u32 	%r3, [_Z12add_ARD_gradPfS_S_ii_param_3];
	ld.param.u32 	%r4, [_Z12add_ARD_gradPfS_S_ii_param_4];
	mov.u32 	%r5, %ctaid.y;
	mov.u32 	%r6, %ntid.y;
	mov.u32 	%r7, %tid.y;
	mad.lo.s32 	%r1, %r5, %r6, %r7;
	mov.u32 	%r8, %ctaid.x;
	mov.u32 	%r9, %ntid.x;
	mov.u32 	%r10, %tid.x;
	mad.lo.s32 	%r11, %r8, %r9, %r10;
	mad.lo.s32 	%r2, %r4, %r1, %r11;
	setp.ge.s32 	%p1, %r1, %r3;
	setp.ge.s32 	%p2, %r11, %r4;
	or.pred  	%p3, %p1, %p2;
	@%p3 bra 	$L__BB2_2;
	cvta.to.global.u64 	%rd4, %rd2;
	cvta.to.global.u64 	%rd5, %rd3;
	cvta.to.global.u64 	%rd6, %rd1;
	mul.wide.s32 	%rd7, %r2, 4;
	add.s64 	%rd8, %rd4, %rd7;
	ld.global.f32 	%f1, [%rd8];
	mul.wide.u32 	%rd9, %r1, 4;
	add.s64 	%rd10, %rd5, %rd9;
	ld.global.f32 	%f2, [%rd10];
	div.rn.f32 	%f3, %f1, %f2;
	add.s64 	%rd11, %rd6, %rd7;
	ld.global.f32 	%f4, [%rd11];
	sub.f32 	%f5, %f4, %f3;
	st.global.f32 	[%rd11], %f5;
$L__BB2_2:
	ret;

}
	// .globl	_Z16add_ARD_grad_ALTPfS_ffffii
.visible .entry _Z16add_ARD_grad_ALTPfS_ffffii(
	.param .u64 .ptr .align 1 _Z16add_ARD_grad_ALTPfS_ffffii_param_0,
	.param .u64 .ptr .align 1 _Z16add_ARD_grad_ALTPfS_ffffii_param_1,
	.param .f32 _Z16add_ARD_grad_ALTPfS_ffffii_param_2,
	.param .f32 _Z16add_ARD_grad_ALTPfS_ffffii_param_3,
	.param .f32 _Z16add_ARD_grad_ALTPfS_ffffii_param_4,
	.param .f32 _Z16add_ARD_grad_ALTPfS_ffffii_param_5,
	.param .u32 _Z16add_ARD_grad_ALTPfS_ffffii_param_6,
	.param .u32 _Z16add_ARD_grad_ALTPfS_ffffii_param_7
)
{
	.reg .pred 	%p<4>;
	.reg .b32 	%r<12>;
	.reg .b32 	%f<13>;
	.reg .b64 	%rd<8>;

	ld.param.u64 	%rd1, [_Z16add_ARD_grad_ALTPfS_ffffii_param_0];
	ld.param.u64 	%rd2, [_Z16add_ARD_grad_ALTPfS_ffffii_param_1];
	ld.param.f32 	%f1, [_Z16add_ARD_grad_ALTPfS_ffffii_param_2];
	ld.param.f32 	%f2, [_Z16add_ARD_grad_ALTPfS_ffffii_param_3];
	ld.param.f32 	%f3, [_Z16add_ARD_grad_ALTPfS_ffffii_param_4];
	ld.param.f32 	%f4, [_Z16add_ARD_grad_ALTPfS_ffffii_param_5];
	ld.param.u32 	%r2, [_Z16add_ARD_grad_ALTPfS_ffffii_param_6];
	ld.param.u32 	%r3, [_Z16add_ARD_grad_ALTPfS_ffffii_param_7];
	mov.u32 	%r4, %ctaid.y;
	mov.u32 	%r5, %ntid.y;
	mov.u32 	%r6, %tid.y;
	mad.lo.s32 	%r7, %r4, %r5, %r6;
	mov.u32 	%r8, %ctaid.x;
	mov.u32 	%r9, %ntid.x;
	mov.u32 	%r10, %tid.x;
	mad.lo.s32 	%r11, %r8, %r9, %r10;
	mad.lo.s32 	%r1, %r3, %r7, %r11;
	setp.ge.s32 	%p1, %r7, %r2;
	setp.ge.s32 	%p2, %r11, %r3;
	or.pred  	%p3, %p1, %p2;
	@%p3 bra 	$L__BB3_2;
	cvta.to.global.u64 	%rd3, %rd2;
	cvta.to.global.u64 	%rd4, %rd1;
	mul.wide.s32 	%rd5, %r1, 4;
	add.s64 	%rd6, %rd3, %rd5;
	ld.global.f32 	%f5, [%rd6];
	mul.f32 	%f6, %f1, %f3;
	fma.rn.f32 	%f7, %f2, 0f40000000, %f6;
	mul.f32 	%f8, %f7, %f5;
	mul.f32 	%f9, %f2, %f4;
	div.rn.f32 	%f10, %f8, %f9;
	add.s64 	%rd7, %rd4, %rd5;
	ld.global.f32 	%f11, [%rd7];
	sub.f32 	%f12, %f11, %f10;
	st.global.f32 	[%rd7], %f12;
$L__BB3_2:
	ret;

}
	// .globl	_Z23add_gaussian_layer_gradPfS_S_ii
.visible .entry _Z23add_gaussian_layer_gradPfS_S_ii(
	.param .u64 .ptr .align 1 _Z23add_gaussian_layer_gradPfS_S_ii_param_0,
	.param .u64 .ptr .align 1 _Z23add_gaussian_layer_gradPfS_S_ii_param_1,
	.param .u64 .ptr .align 1 _Z23add_gaussian_layer_gradPfS_S_ii_param_2,
	.param .u32 _Z23add_gaussian_layer_gradPfS_S_ii_param_3,
	.param .u32 _Z23add_gaussian_layer_gradPfS_S_ii_param_4
)
{
	.reg .pred 	%p<4>;
	.reg .b32 	%r<12>;
	.reg .b32 	%f<6>;
	.reg .b64 	%rd<10>;

	ld.param.u64 	%rd1, [_Z23add_gaussian_layer_gradPfS_S_ii_param_0];
	ld.param.u64 	%rd2, [_Z23add_gaussian_layer_gradPfS_S_ii_param_1];
	ld.param.u64 	%rd3, [_Z23add_gaussian_layer_gradPfS_S_ii_param_2];
	ld.param.u32 	%r2, [_Z23add_gaussian_layer_gradPfS_S_ii_param_3];
	ld.param.u32 	%r3, [_Z23add_gaussian_layer_gradPfS_S_ii_param_4];
	mov.u32 	%r4, %ctaid.y;
	mov.u32 	%r5, %ntid.y;
	mov.u32 	%r6, %tid.y;
	mad.lo.s32 	%r7, %r4, %r5, %r6;
	mov.u32 	%r8, %ctaid.x;
	mov.u32 	%r9, %ntid.x;
	mov.u32 	%r10, %tid.x;
	mad.lo.s32 	%r11, %r8, %r9, %r10;
	mad.lo.s32 	%r1, %r3, %r7, %r11;
	setp.ge.s32 	%p1, %r7, %r2;
	setp.ge.s32 	%p2, %r11, %r3;
	or.pred  	%p3, %p1, %p2;
	@%p3 bra 	$L__BB4_2;
	cvta.to.global.u64 	%rd4, %rd2;
	cvta.to.global.u64 	%rd5, %rd3;
	cvta.to.global.u64 	%rd6, %rd1;
	mul.wide.s32 	%rd7, %r1, 4;
	add.s64 	%rd8, %rd4, %rd7;
	ld.global.f32 	%f1, [%rd8];
	ld.global.f32 	%f2, [%rd5];
	div.rn.f32 	%f3, %f1, %f2;
	add.s64 	%rd9, %rd6, %rd7;
	ld.global.f32 	%f4, [%rd9];
	sub.f32 	%f5, %f4, %f3;
	st.global.f32 	[%rd9], %f5;
$L__BB4_2:
	ret;

}
	// .globl	_Z22add_gaussian_unit_gradPfS_S_ii
.visible .entry _Z22add_gaussian_unit_gradPfS_S_ii(
	.param .u64 .ptr .align 1 _Z22add_gaussian_unit_gradPfS_S_ii_param_0,
	.param .u64 .ptr .align 1 _Z22add_gaussian_unit_gradPfS_S_ii_param_1,
	.param .u64 .ptr .align 1 _Z22add_gaussian_unit_gradPfS_S_ii_param_2,
	.param .u32 _Z22add_gaussian_unit_gradPfS_S_ii_param_3,
	.param .u32 _Z22add_gaussian_unit_gradPfS_S_ii_param_4
)
{
	.reg .pred 	%p<4>;
	.reg .b32 	%r<13>;
	.reg .b32 	%f<6>;
	.reg .b64 	%rd<12>;

	ld.param.u64 	%rd1, [_Z22add_gaussian_unit_gradPfS_S_ii_param_0];
	ld.param.u64 	%rd2, [_Z22add_gaussian_unit_gradPfS_S_ii_param_1];
	ld.param.u64 	%rd3, [_Z22add_gaussian_unit_gradPfS_S_ii_param_2];
	ld.param.u32 	%r3, [_Z22add_gaussian_unit_gradPfS_S_ii_param_3];
	ld.param.u32 	%r4, [_Z22add_gaussian_unit_gradPfS_S_ii_param_4];
	mov.u32 	%r5, %ctaid.y;
	mov.u32 	%r6, %ntid.y;
	mov.u32 	%r7, %tid.y;
	mad.lo.s32 	%r8, %r5, %r6, %r7;
	mov.u32 	%r9, %ctaid.x;
	mov.u32 	%r10, %ntid.x;
	mov.u32 	%r11, %tid.x;
	mad.lo.s32 	%r1, %r9, %r10, %r11;
	mul.lo.s32 	%r2, %r4, %r8;
	setp.ge.s32 	%p1, %r8, %r3;
	setp.ge.s32 	%p2, %r1, %r4;
	or.pred  	%p3, %p1, %p2;
	@%p3 bra 	$L__BB5_2;
	cvta.to.global.u64 	%rd4, %rd2;
	cvta.to.global.u64 	%rd5, %rd3;
	cvta.to.global.u64 	%rd6, %rd1;
	add.s32 	%r12, %r2, %r1;
	mul.wide.s32 	%rd7, %r12, 4;
	add.s64 	%rd8, %rd4, %rd7;
	ld.global.f32 	%f1, [%rd8];
	mul.wide.s32 	%rd9, %r1, 4;
	add.s64 	%rd10, %rd5, %rd9;
	ld.global.f32 	%f2, [%rd10];
	div.rn.f32 	%f3, %f1, %f2;
	add.s64 	%rd11, %rd6, %rd7;
	ld.global.f32 	%f4, [%rd11];
	sub.f32 	%f5, %f4, %f3;
	st.global.f32 	[%rd11], %f5;
$L__BB5_2:
	ret;

}
	// .globl	_Z13add_bias_gradPfS_S_ii
.visible .entry _Z13add_bias_gradPfS_S_ii(
	.param .u64 .ptr .align 1 _Z13add_bias_gradPfS_S_ii_param_0,
	.param .u64 .ptr .align 1 _Z13add_bias_gradPfS_S_ii_param_1,
	.param .u64 .ptr .align 1 _Z13add_bias_gradPfS_S_ii_param_2,
	.param .u32 _Z13add_bias_gradPfS_S_ii_param_3,
	.param .u32 _Z13add_bias_gradPfS_S_ii_param_4
)
{
	.reg .pred 	%p<2>;
	.reg .b32 	%r<6>;
	.reg .b32 	%f<6>;
	.reg .b64 	%rd<10>;

	ld.param.u64 	%rd1, [_Z13add_bias_gradPfS_S_ii_param_0];
	ld.param.u64 	%rd2, [_Z13add_bias_gradPfS_S_ii_param_1];
	ld.param.u64 	%rd3, [_Z13add_bias_gradPfS_S_ii_param_2];
	ld.param.u32 	%r2, [_Z13add_bias_gradPfS_S_ii_param_4];
	mov.u32 	%r3, %ctaid.x;
	mov.u32 	%r4, %ntid.x;
	mov.u32 	%r5, %tid.x;
	mad.lo.s32 	%r1, %r3, %r4, %r5;
	setp.ge.s32 	%p1, %r1, %r2;
	@%p1 bra 	$L__BB6_2;
	cvta.to.global.u64 	%rd4, %rd2;
	cvta.to.global.u64 	%rd5, %rd3;
	cvta.to.global.u64 	%rd6, %rd1;
	mul.wide.s32 	%rd7, %r1, 4;
	add.s64 	%rd8, %rd4, %rd7;
	ld.global.f32 	%f1, [%rd8];
	ld.global.f32 	%f2, [%rd5];
	div.rn.f32 	%f3, %f1, %f2;
	add.s64 	%rd9, %rd6, %rd7;
	ld.global.f32 	%f4, [%rd9];
	sub.f32 	%f5, %f4, %f3;
	st.global.f32 	[%rd9], %f5;
$L__BB6_2:
	ret;

}
	// .globl	_Z18scale_momentum_ARDPfS_ii
.visible .entry _Z18scale_momentum_ARDPfS_ii(
	.param .u64 .ptr .align 1 _Z18scale_momentum_ARDPfS_ii_param_0,
	.param .u64 .ptr .align 1 _Z18scale_momentum_ARDPfS_ii_param_1,
	.param .u32 _Z18scale_momentum_ARDPfS_ii_param_2,
	.param .u32 _Z18scale_momentum_ARDPfS_ii_param_3
)
{
	.reg .pred 	%p<5>;
	.reg .b32 	%r<12>;
	.reg .b32 	%f<6>;
	.reg .b64 	%rd<9>;

	ld.param.u64 	%rd1, [_Z18scale_momentum_ARDPfS_ii_param_0];
	ld.param.u64 	%rd2, [_Z18scale_momentum_ARDPfS_ii_param_1];
	ld.param.u32 	%r3, [_Z18scale_momentum_ARDPfS_ii_param_2];
	ld.param.u32 	%r4, [_Z18scale_momentum_ARDPfS_ii_param_3];
	mov.u32 	%r5, %ctaid.y;
	mov.u32 	%r6, %ntid.y;
	mov.u32 	%r7, %tid.y;
	mad.lo.s32 	%r1, %r5, %r6, %r7;
	mov.u32 	%r8, %ctaid.x;
	mov.u32 	%r9, %ntid.x;
	mov.u32 	%r10, %tid.x;
	mad.lo.s32 	%r11, %r8, %r9, %r10;
	mad.lo.s32 	%r2, %r4, %r1, %r11;
	setp.ge.s32 	%p1, %r1, %r3;
	setp.ge.s32 	%p2, %r11, %r4;
	or.pred  	%p3, %p1, %p2;
	@%p3 bra 	$L__BB7_2;
	cvta.to.global.u64 	%rd3, %rd1;
	cvta.to.global.u64 	%rd4, %rd2;
	mul.wide.s32 	%rd5, %r2, 4;
	add.s64 	%rd6, %rd3, %rd5;
	ld.global.f32 	%f1, [%rd6];
	mul.wide.u32 	%rd7, %r1, 4;
	add.s64 	%rd8, %rd4, %rd7;
	ld.global.f32 	%f2, [%rd8];
	sqrt.rn.f32 	%f3, %f2;
	mul.f32 	%f4, %f1, %f3;
	setp.gt.f32 	%p4, %f4, 0f41200000;
	selp.f32 	%f5, 0f41200000, %f4, %p4;
	st.global.f32 	[%rd6], %f5;
$L__BB7_2:
	ret;

}
	// .globl	_Z18scale_stepsize_ARDPfS_ii
.visible .entry _Z18scale_stepsize_ARDPfS_ii(
	.param .u64 .ptr .align 1 _Z18scale_stepsize_ARDPfS_ii_param_0,
	.param .u64 .ptr .align 1 _Z18scale_stepsize_ARDPfS_ii_param_1,
	.param .u32 _Z18scale_stepsize_ARDPfS_ii_param_2,
	.param .u32 _Z18scale_stepsize_ARDPfS_ii_param_3
)
{
	.reg .pred 	%p<5>;
	.reg .b32 	%r<12>;
	.reg .b32 	%f<6>;
	.reg .b64 	%rd<9>;

	ld.param.u64 	%rd1, [_Z18scale_stepsize_ARDPfS_ii_param_0];
	ld.param.u64 	%rd2, [_Z18scale_stepsize_ARDPfS_ii_param_1];
	ld.param.u32 	%r3, [_Z18scale_stepsize_ARDPfS_ii_param_2];
	ld.param.u32 	%r4, [_Z18scale_stepsize_ARDPfS_ii_param_3];
	mov.u32 	%r5, %ctaid.y;
	mov.u32 	%r6, %ntid.y;
	mov.u32 	%r7, %tid.y;
	mad.lo.s32 	%r1, %r5, %r6, %r7;
	mov.u32 	%r8, %ctaid.x;
	mov.u32 	%r9, %ntid.x;
	mov.u32 	%r10, %tid.x;
	mad.lo.s32 	%r11, %r8, %r9, %r10;
	mad.lo.s32 	%r2, %r4, %r1, %r11;
	setp.ge.s32 	%p1, %r1, %r3;
	setp.ge.s32 	%p2, %r11, %r4;
	or.pred  	%p3, %p1, %p2;
	@%p3 bra 	$L__BB8_2;
	cvta.to.global.u64 	%rd3, %rd1;
	cvta.to.global.u64 	%rd4, %rd2;
	mul.wide.s32 	%rd5, %r2, 4;
	add.s64 	%rd6, %rd3, %rd5;
	ld.global.f32 	%f1, [%rd6];
	mul.wide.u32 	%rd7, %r1, 4;
	add.s64 	%rd8, %rd4, %rd7;
	ld.global.f32 	%f2, [%rd8];
	sqrt.rn.f32 	%f3, %f2;
	mul.f32 	%f4, %f1, %f3;
	setp.gt.f32 	%p4, %f4, 0f41200000;
	selp.f32 	%f5, 0f41200000, %f4, %p4;
	st.global.f32 	[%rd6], %f5;
$L__BB8_2:
	ret;

}
	// .globl	_Z29scale_momentum_Gaussian_LayerPfS_ii
.visible .entry _Z29scale_momentum_Gaussian_LayerPfS_ii(
	.param .u64 .ptr .align 1 _Z29scale_momentum_Gaussian_LayerPfS_ii_param_0,
	.param .u64 .ptr .align 1 _Z29scale_momentum_Gaussian_LayerPfS_ii_param_1,
	.param .u32 _Z29scale_momentum_Gaussian_LayerPfS_ii_param_2,
	.param .u32 _Z29scale_momentum_Gaussian_LayerPfS_ii_param_3
)
{
	.reg .pred 	%p<5>;
	.reg .b32 	%r<12>;
	.reg .b32 	%f<6>;
	.reg .b64 	%rd<7>;

	ld.param.u64 	%rd1, [_Z29scale_momentum_Gaussian_LayerPfS_ii_param_0];
	ld.param.u64 	%rd2, [_Z29scale_momentum_Gaussian_LayerPfS_ii_param_1];
	ld.param.u32 	%r2, [_Z29scale_momentum_Gaussian_LayerPfS_ii_param_2];
	ld.param.u32 	%r3, [_Z29scale_momentum_Gaussian_LayerPfS_ii_param_3];
	mov.u32 	%r4, %ctaid.y;
	mov.u32 	%r5, %ntid.y;
	mov.u32 	%r6, %tid.y;
	mad.lo.s32 	%r7, %r4, %r5, %r6;
	mov.u32 	%r8, %ctaid.x;
	mov.u32 	%r9, %ntid.x;
	mov.u32 	%r10, %tid.x;
	mad.lo.s32 	%r11, %r8, %r9, %r10;
	mad.lo.s32 	%r1, %r3, %r7, %r11;
	setp.ge.s32 	%p1, %r7, %r2;
	setp.ge.s32 	%p2, %r11, %r3;
	or.pred  	%p3, %p1, %p2;
	@%p3 bra 	$L__BB9_2;
	cvta.to.global.u64 	%rd3, %rd1;
	cvta.to.global.u64 	%rd4, %rd2;
	mul.wide.s32 	%rd5, %r1, 4;
	add.s64 	%rd6, %rd3, %rd5;
	ld.global.f32 	%f1, [%rd6];
	ld.global.f32 	%f2, [%rd4];
	sqrt.rn.f32 	%f3, %f2;
	mul.f32 	%f4, %f1, %f3;
	setp.gt.f32 	%p4, %f4, 0f41200000;
	selp.f32 	%f5, 0f41200000, %f4, %p4;
	st.global.f32 	[%rd6], %f5;
$L__BB9_2:
	ret;

}
	// .globl	_Z29scale_stepsize_Gaussian_LayerPfS_ii
.visible .entry _Z29scale_stepsize_Gaussian_LayerPfS_ii(
	.param .u64 .ptr .align 1 _Z29scale_stepsize_Gaussian_LayerPfS_ii_param_0,
	.param .u64 .ptr .align 1 _Z29scale_stepsize_Gaussian_LayerPfS_ii_param_1,
	.param .u32 _Z29scale_stepsize_Gaussian_LayerPfS_ii_param_2,
	.param .u32 _Z29scale_stepsize_Gaussian_LayerPfS_ii_param_3
)
{
	.reg .pred 	%p<5>;
	.reg .b32 	%r<12>;
	.reg .b32 	%f<6>;
	.reg .b64 	%rd<7>;

	ld.param.u64 	%rd1, [_Z29scale_stepsize_Gaussian_LayerPfS_ii_param_0];
	ld.param.u64 	%rd2, [_Z29scale_stepsize_Gaussian_LayerPfS_ii_param_1];
	ld.param.u32 	%r2, [_Z29scale_stepsize_Gaussian_LayerPfS_ii_param_2];
	ld.param.u32 	%r3, [_Z29scale_stepsize_Gaussian_LayerPfS_ii_param_3];
	mov.u32 	%r4, %ctaid.y;
	mov.u32 	%r5, %ntid.y;
	mov.u32 	%r6, %tid.y;
	mad.lo.s32 	%r7, %r4, %r5, %r6;
	mov.u32 	%r8, %ctaid.x;
	mov.u32 	%r9, %ntid.x;
	mov.u32 	%r10, %tid.x;
	mad.lo.s32 	%r11, %r8, %r9, %r10;
	mad.lo.s32 	%r1, %r3, %r7, %r11;
	setp.ge.s32 	%p1, %r7, %r2;
	setp.ge.s32 	%p2, %r11, %r3;
	or.pred  	%p3, %p1, %p2;
	@%p3 bra 	$L__BB10_2;
	cvta.to.global.u64 	%rd3, %rd1;
	cvta.to.global.u64 	%rd4, %rd2;
	mul.wide.s32 	%rd5, %r1, 4;
	add.s64 	%rd6, %rd3, %rd5;
	ld.global.f32 	%f1, [%rd6];
	ld.global.f32 	%f2, [%rd4];
	sqrt.rn.f32 	%f3, %f2;
	mul.f32 	%f4, %f1, %f3;
	setp.gt.f32 	%p4, %f4, 0f41200000;
	selp.f32 	%f5, 0f41200000, %f4, %p4;
	st.global.f32 	[%rd6], %f5;
$L__BB10_2:
	ret;

}
	// .globl	_Z26scale_momentum_normal_unitPfS_ii
.visible .entry _Z26scale_momentum_normal_unitPfS_ii(
	.param .u64 .ptr .align 1 _Z26scale_momentum_normal_unitPfS_ii_param_0,
	.param .u64 .ptr .align 1 _Z26scale_momentum_normal_unitPfS_ii_param_1,
	.param .u32 _Z26scale_momentum_normal_unitPfS_ii_param_2,
	.param .u32 _Z26scale_momentum_normal_unitPfS_ii_param_3
)
{
	.reg .pred 	%p<5>;
	.reg .b32 	%r<13>;
	.reg .b32 	%f<5>;
	.reg .b64 	%rd<9>;

	ld.param.u64 	%rd1, [_Z26scale_momentum_normal_unitPfS_ii_param_0];
	ld.param.u64 	%rd2, [_Z26scale_momentum_normal_unitPfS_ii_param_1];
	ld.param.u32 	%r3, [_Z26scale_momentum_normal_unitPfS_ii_param_2];
	ld.param.u32 	%r4, [_Z26scale_momentum_normal_unitPfS_ii_param_3];
	mov.u32 	%r5, %ctaid.y;
	mov.u32 	%r6, %ntid.y;
	mov.u32 	%r7, %tid.y;
	mad.lo.s32 	%r8, %r5, %r6, %r7;
	mov.u32 	%r9, %ctaid.x;
	mov.u32 	%r10, %ntid.x;
	mov.u32 	%r11, %tid.x;
	mad.lo.s32 	%r1, %r9, %r10, %r11;
	mul.lo.s32 	%r2, %r4, %r8;
	setp.ge.s32 	%p1, %r8, %r3;
	setp.ge.s32 	%p2, %r1, %r4;
	or.pred  	%p3, %p1, %p2;
	@%p3 bra 	$L__BB11_2;
	cvta.to.global.u64 	%rd3, %rd1;
	cvta.to.global.u64 	%rd4, %rd2;
	add.s32 	%r12, %r2, %r1;
	mul.wide.s32 	%rd5, %r12, 4;
	add.s64 	%rd6, %rd3, %rd5;
	ld.global.f32 	%f1, [%rd6];
	mul.wide.s32 	%rd7, %r1, 4;
	add.s64 	%rd8, %rd4, %rd7;
	ld.global.f32 	%f2, [%rd8];
	mul.f32 	%f3, %f1, %f2;
	setp.gt.f32 	%p4, %f3, 0f41200000;
	selp.f32 	%f4, 0f41200000, %f3, %p4;
	st.global.f32 	[%rd6], %f4;
$L__BB11_2:
	ret;

}
	// .globl	_Z9rect_gradPfS_ii
.visible .entry _Z9rect_gradPfS_ii(
	.param .u64 .ptr .align 1 _Z9rect_gradPfS_ii_param_0,
	.param .u64 .ptr .align 1 _Z9rect_gradPfS_ii_param_1,
	.param .u32 _Z9rect_gradPfS_ii_param_2,
	.param .u32 _Z9rect_gradPfS_ii_param_3
)
{
	.reg .pred 	%p<5>;
	.reg .b32 	%r<13>;
	.reg .b32 	%f<2>;
	.reg .b64 	%rd<9>;

	ld.param.u64 	%rd1, [_Z9rect_gradPfS_ii_param_0];
	ld.param.u64 	%rd2, [_Z9rect_gradPfS_ii_param_1];
	ld.param.u32 	%r2, [_Z9rect_gradPfS_ii_param_2];
	ld.param.u32 	%r3, [_Z9rect_gradPfS_ii_param_3];
	mov.u32 	%r4, %ctaid.y;
	mov.u32 	%r5, %ntid.y;
	mov.u32 	%r6, %tid.y;
	mad.lo.s32 	%r7, %r4, %r5, %r6;
	mov.u32 	%r8, %ctaid.x;
	mov.u32 	%r9, %ntid.x;
	mov.u32 	%r10, %tid.x;
	mad.lo.s32 	%r11, %r8, %r9, %r10;
	mad.lo.s32 	%r1, %r3, %r7, %r11;
	setp.ge.s32 	%p1, %r7, %r2;
	setp.ge.s32 	%p2, %r11, %r3;
	or.pred  	%p3, %p1, %p2;
	@%p3 bra 	$L__BB12_3;
	cvta.to.global.u64 	%rd3, %rd2;
	mul.wide.s32 	%rd4, %r1, 4;
	add.s64 	%rd5, %rd3, %rd4;
	ld.global.f32 	%f1, [%rd5];
	setp.neu.f32 	%p4, %f1, 0f00000000;
	@%p4 bra 	$L__BB12_3;
	cvta.to.global.u64 	%rd6, %rd1;
	add.s64 	%rd8, %rd6, %rd4;
	mov.b32 	%r12, 0;
	st.global.u32 	[%rd8], %r12;
$L__BB12_3:
	ret;

}


// ===== COMPILED SASS (sm_100) =====

	.target	sm_100

	.elftype	@"ET_EXEC"


//--------------------- .note.nv.tkinfo           --------------------------
	.section	.note.nv.tkinfo,"",@"SHT_NOTE"
	.sectionflags	@"SHF_NOTE_NV_TKINFO"
	.tkinfo
        /*0018*/ 	.word	0x00000002
        /*0030*/ 	.string	""
        /*0030*/ 	.string	"ptxas"
        /*0030*/ 	.string	"Cuda compilation tools, release 13.0, V13.0.88"
        /*0030*/ 	.string	"Build cuda_13.0.r13.0/compiler.36424714_0"
        /*0030*/ 	.string	"-arch sm_100 -m 64 "



//--------------------- .note.nv.cuinfo           --------------------------
	.section	.note.nv.cuinfo,"",@"SHT_NOTE"
	.sectionflags	@"SHF_NOTE_NV_CUINFO"
        /*0018*/ 	.short	0x0002
        /*001a*/ 	.short	0x0064
        /*001c*/ 	.short	0x0082
	.zero		2


//--------------------- .nv.info                  --------------------------
	.section	.nv.info,"",@"SHT_CUDA_INFO"
	.align	4


	//----- nvinfo : EIATTR_REGCOUNT
	.align		4
        /*0000*/ 	.byte	0x04, 0x2f
        /*0002*/ 	.short	(.L_1 - .L_0)
	.align		4
.L_0:
        /*0004*/ 	.word	index@(_Z7softmaxPfii)
        /*0008*/ 	.word	0x0000001c


	//----- nvinfo : EIATTR_FRAME_SIZE
	.align		4
.L_1:
        /*000c*/ 	.byte	0x04, 0x11
        /*000e*/ 	.short	(.L_3 - .L_2)
	.align		4
.L_2:
        /*0010*/ 	.word	index@($__internal_9_$__cuda_sm3x_div_rn_noftz_f32_slowpath)
        /*0014*/ 	.word	0x00000000


	//----- nvinfo : EIATTR_FRAME_SIZE
	.align		4
.L_3:
        /*0018*/ 	.byte	0x04, 0x11
        /*001a*/ 	.short	(.L_5 - .L_4)
	.align		4
.L_4:
        /*001c*/ 	.word	index@(_Z7softmaxPfii)
        /*0020*/ 	.word	0x00000000


	//----- nvinfo : EIATTR_REGCOUNT
	.align		4
.L_5:
        /*0024*/ 	.byte	0x04, 0x2f
        /*0026*/ 	.short	(.L_7 - .L_6)
	.align		4
.L_6:
        /*0028*/ 	.word	index@(_Z8add_biasPfS_ii)
        /*002c*/ 	.word	0x0000000c


	//----- nvinfo : EIATTR_FRAME_SIZE
	.align		4
.L_7:
        /*0030*/ 	.byte	0x04, 0x11
        /*0032*/ 	.short	(.L_9 - .L_8)
	.align		4
.L_8:
        /*0034*/ 	.word	index@(_Z8add_biasPfS_ii)
        /*0038*/ 	.word	0x00000000


	//----- nvinfo : EIATTR_REGCOUNT
	.align		4
.L_9:
        /*003c*/ 	.byte	0x04, 0x2f
        /*003e*/ 	.short	(.L_11 - .L_10)
	.align		4
.L_10:
        /*0040*/ 	.word	index@(_Z12add_ARD_gradPfS_S_ii)
        /*0044*/ 	.word	0x00000010


	//----- nvinfo : EIATTR_FRAME_SIZE
	.align		4
.L_11:
        /*0048*/ 	.byte	0x04, 0x11
        /*004a*/ 	.short	(.L_13 - .L_12)
	.align		4
.L_12:
        /*004c*/ 	.word	index@($__internal_8_$__cuda_sm3x_div_rn_noftz_f32_slowpath)
        /*0050*/ 	.word	0x00000000


	//----- nvinfo : EIATTR_FRAME_SIZE
	.align		4
.L_13:
        /*0054*/ 	.byte	0x04, 0x11
        /*0056*/ 	.short	(.L_15 - .L_14)
	.align		4
.L_14:
        /*0058*/ 	.word	index@(_Z12add_ARD_gradPfS_S_ii)
        /*005c*/ 	.word	0x00000000


	//----- nvinfo : EIATTR_REGCOUNT
	.align		4
.L_15:
        /*0060*/ 	.byte	0x04, 0x2f
        /*0062*/ 	.short	(.L_17 - .L_16)
	.align		4
.L_16:
        /*0064*/ 	.word	index@(_Z16add_ARD_grad_ALTPfS_ffffii)
        /*0068*/ 	.word	0x00000010


	//----- nvinfo : EIATTR_FRAME_SIZE
	.align		4
.L_17:
        /*006c*/ 	.byte	0x04, 0x11
        /*006e*/ 	.short	(.L_19 - .L_18)
	.align		4
.L_18:
        /*0070*/ 	.word	index@($__internal_7_$__cuda_sm3x_div_rn_noftz_f32_slowpath)
        /*0074*/ 	.word	0x00000000


	//----- nvinfo : EIATTR_FRAME_SIZE
	.align		4
.L_19:
        /*0078*/ 	.byte	0x04, 0x11
        /*007a*/ 	.short	(.L_21 - .L_20)
	.align		4
.L_20:
        /*007c*/ 	.word	index@(_Z16add_ARD_grad_ALTPfS_ffffii)
        /*0080*/ 	.word	0x00000000


	//----- nvinfo : EIATTR_REGCOUNT
	.align		4
.L_21:
        /*0084*/ 	.byte	0x04, 0x2f
        /*0086*/ 	.short	(.L_23 - .L_22)
	.align		4
.L_22:
        /*0088*/ 	.word	index@(_Z23add_gaussian_layer_gradPfS_S_ii)
        /*008c*/ 	.word	0x00000010


	//----- nvinfo : EIATTR_FRAME_SIZE
	.align		4
.L_23:
        /*0090*/ 	.byte	0x04, 0x11
        /*0092*/ 	.short	(.L_25 - .L_24)
	.align		4
.L_24:
        /*0094*/ 	.word	index@($__internal_6_$__cuda_sm3x_div_rn_noftz_f32_slowpath)
        /*0098*/ 	.word	0x00000000


	//----- nvinfo : EIATTR_FRAME_SIZE
	.align		4
.L_25:
        /*009c*/ 	.byte	0x04, 0x11
        /*009e*/ 	.short	(.L_27 - .L_26)
	.align		4
.L_26:
        /*00a0*/ 	.word	index@(_Z23add_gaussian_layer_gradPfS_S_ii)
        /*00a4*/ 	.word	0x00000000


	//----- nvinfo : EIATTR_REGCOUNT
	.align		4
.L_27:
        /*00a8*/ 	.byte	0x04, 0x2f
        /*00aa*/ 	.short	(.L_29 - .L_28)
	.align		4
.L_28:
        /*00ac*/ 	.word	index@(_Z22add_gaussian_unit_gradPfS_S_ii)
        /*00b0*/ 	.word	0x00000010


	//----- nvinfo : EIATTR_FRAME_SIZE
	.align		4
.L_29:
        /*00b4*/ 	.byte	0x04, 0x11
        /*00b6*/ 	.short	(.L_31 - .L_30)
	.align		4
.L_30:
        /*00b8*/ 	.word	index@($__internal_5_$__cuda_sm3x_div_rn_noftz_f32_slowpath)
        /*00bc*/ 	.word	0x00000000


	//----- nvinfo : EIATTR_FRAME_SIZE
	.align		4
.L_31:
        /*00c0*/ 	.byte	0x04, 0x11
        /*00c2*/ 	.short	(.L_33 - .L_32)
	.align		4
.L_32:
        /*00c4*/ 	.word	index@(_Z22add_gaussian_unit_gradPfS_S_ii)
        /*00c8*/ 	.word	0x00000000


	//----- nvinfo : EIATTR_REGCOUNT
	.align		4
.L_33:
        /*00cc*/ 	.byte	0x04, 0x2f
        /*00ce*/ 	.short	(.L_35 - .L_34)
	.align		4
.L_34:
        /*00d0*/ 	.word	index@(_Z13add_bias_gradPfS_S_ii)
        /*00d4*/ 	.word	0x00000010


	//----- nvinfo : EIATTR_FRAME_SIZE
	.align		4
.L_35:
        /*00d8*/ 	.byte	0x04, 0x11
        /*00da*/ 	.short	(.L_37 - .L_36)
	.align		4
.L_36:
        /*00dc*/ 	.word	index@($__internal_4_$__cuda_sm3x_div_rn_noftz_f32_slowpath)
        /*00e0*/ 	.word	0x00000000


	//----- nvinfo : EIATTR_FRAME_SIZE
	.align		4
.L_37:
        /*00e4*/ 	.byte	0x04, 0x11
        /*00e6*/ 	.short	(.L_39 - .L_38)
	.align		4
.L_38:
        /*00e8*/ 	.word	index@(_Z13add_bias_gradPfS_S_ii)
        /*00ec*/ 	.word	0x00000000


	//----- nvinfo : EIATTR_REGCOUNT
	.align		4
.L_39:
        /*00f0*/ 	.byte	0x04, 0x2f
        /*00f2*/ 	.short	(.L_41 - .L_40)
	.align		4
.L_40:
        /*00f4*/ 	.word	index@(_Z18scale_momentum_ARDPfS_ii)
        /*00f8*/ 	.word	0x0000000d


	//----- nvinfo : EIATTR_FRAME_SIZE
	.align		4
.L_41:
        /*00fc*/ 	.byte	0x04, 0x11
        /*00fe*/ 	.short	(.L_43 - .L_42)
	.align		4
.L_42:
        /*0100*/ 	.word	index@($__internal_3_$__cuda_sm20_sqrt_rn_f32_slowpath)
        /*0104*/ 	.word	0x00000000


	//----- nvinfo : EIATTR_FRAME_SIZE
	.align		4
.L_43:
        /*0108*/ 	.byte	0x04, 0x11
        /*010a*/ 	.short	(.L_45 - .L_44)
	.align		4
.L_44:
        /*010c*/ 	.word	index@(_Z18scale_momentum_ARDPfS_ii)
        /*0110*/ 	.word	0x00000000


	//----- nvinfo : EIATTR_REGCOUNT
	.align		4
.L_45:
        /*0114*/ 	.byte	0x04, 0x2f
        /*0116*/ 	.short	(.L_47 - .L_46)
	.align		4
.L_46:
        /*0118*/ 	.word	index@(_Z18scale_stepsize_ARDPfS_ii)
        /*011c*/ 	.word	0x0000000d


	//----- nvinfo : EIATTR_FRAME_SIZE
	.align		4
.L_47:
        /*0120*/ 	.byte	0x04, 0x11
        /*0122*/ 	.short	(.L_49 - .L_48)
	.align		4
.L_48:
        /*0124*/ 	.word	index@($__internal_2_$__cuda_sm20_sqrt_rn_f32_slowpath)
        /*0128*/ 	.word	0x00000000


	//----- nvinfo : EIATTR_FRAME_SIZE
	.align		4
.L_49:
        /*012c*/ 	.byte	0x04, 0x11
        /*012e*/ 	.short	(.L_51 - .L_50)
	.align		4
.L_50:
        /*0130*/ 	.word	index@(_Z18scale_stepsize_ARDPfS_ii)
        /*0134*/ 	.word	0x00000000


	//----- nvinfo : EIATTR_REGCOUNT
	.align		4
.L_51:
        /*0138*/ 	.byte	0x04, 0x2f
        /*013a*/ 	.short	(.L_53 - .L_52)
	.align		4
.L_52:
        /*013c*/ 	.word	index@(_Z29scale_momentum_Gaussian_LayerPfS_ii)
        /*0140*/ 	.word	0x0000000b


	//----- nvinfo : EIATTR_FRAME_SIZE
	.align		4
.L_53:
        /*0144*/ 	.byte	0x04, 0x11
        /*0146*/ 	.short	(.L_55 - .L_54)
	.align		4
.L_54:
        /*0148*/ 	.word	index@($__internal_1_$__cuda_sm20_sqrt_rn_f32_slowpath)
        /*014c*/ 	.word	0x00000000


	//----- nvinfo : EIATTR_FRAME_SIZE
	.align		4
.L_55:
        /*0150*/ 	.byte	0x04, 0x11
        /*0152*/ 	.short	(.L_57 - .L_56)
	.align		4
.L_56:
        /*0154*/ 	.word	index@(_Z29scale_momentum_Gaussian_LayerPfS_ii)
        /*0158*/ 	.word	0x00000000


	//----- nvinfo : EIATTR_REGCOUNT
	.align		4
.L_57:
        /*015c*/ 	.byte	0x04, 0x2f
        /*015e*/ 	.short	(.L_59 - .L_58)
	.align		4
.L_58:
        /*0160*/ 	.word	index@(_Z29scale_stepsize_Gaussian_LayerPfS_ii)
        /*0164*/ 	.word	0x0000000b


	//----- nvinfo : EIATTR_FRAME_SIZE
	.align		4
.L_59:
        /*0168*/ 	.byte	0x04, 0x11
        /*016a*/ 	.short	(.L_61 - .L_60)
	.align		4
.L_60:
        /*016c*/ 	.word	index@($__internal_0_$__cuda_sm20_sqrt_rn_f32_slowpath)
        /*0170*/ 	.word	0x00000000


	//----- nvinfo : EIATTR_FRAME_SIZE
	.align		4
.L_61:
        /*0174*/ 	.byte	0x04, 0x11
        /*0176*/ 	.short	(.L_63 - .L_62)
	.align		4
.L_62:
        /*0178*/ 	.word	index@(_Z29scale_stepsize_Gaussian_LayerPfS_ii)
        /*017c*/ 	.word	0x00000000


	//----- nvinfo : EIATTR_REGCOUNT
	.align		4
.L_63:
        /*0180*/ 	.byte	0x04, 0x2f
        /*0182*/ 	.short	(.L_65 - .L_64)
	.align		4
.L_64:
        /*0184*/ 	.word	index@(_Z26scale_momentum_normal_unitPfS_ii)
        /*0188*/ 	.word	0x0000000c


	//----- nvinfo : EIATTR_FRAME_SIZE
	.align		4
.L_65:
        /*018c*/ 	.byte	0x04, 0x11
        /*018e*/ 	.short	(.L_67 - .L_66)
	.align		4
.L_66:
        /*0190*/ 	.word	index@(_Z26scale_momentum_normal_unitPfS_ii)
        /*0194*/ 	.word	0x00000000


	//----- nvinfo : EIATTR_REGCOUNT
	.align		4
.L_67:
        /*0198*/ 	.byte	0x04, 0x2f
        /*019a*/ 	.short	(.L_69 - .L_68)
	.align		4
.L_68:
        /*019c*/ 	.word	index@(_Z9rect_gradPfS_ii)
        /*01a0*/ 	.word	0x00000008


	//----- nvinfo : EIATTR_FRAME_SIZE
	.align		4
.L_69:
        /*01a4*/ 	.byte	0x04, 0x11
        /*01a6*/ 	.short	(.L_71 - .L_70)
	.align		4
.L_70:
        /*01a8*/ 	.word	index@(_Z9rect_gradPfS_ii)
        /*01ac*/ 	.word	0x00000000


	//----- nvinfo : EIATTR_MIN_STACK_SIZE
	.align		4
.L_71:
        /*01b0*/ 	.byte	0x04, 0x12
        /*01b2*/ 	.short	(.L_73 - .L_72)
	.align		4
.L_72:
        /*01b4*/ 	.word	index@(_Z9rect_gradPfS_ii)
        /*01b8*/ 	.word	0x00000000


	//----- nvinfo : EIATTR_MIN_STACK_SIZE
	.align		4
.L_73:
        /*01bc*/ 	.byte	0x04, 0x12
        /*01be*/ 	.short	(.L_75 - .L_74)
	.align		4
.L_74:
        /*01c0*/ 	.word	index@(_Z26scale_momentum_normal_unitPfS_ii)
        /*01c4*/ 	.word	0x00000000


	//----- nvinfo : EIATTR_MIN_STACK_SIZE
	.align		4
.L_75:
        /*01c8*/ 	.byte	0x04, 0x12
        /*01ca*/ 	.short	(.L_77 - .L_76)
	.align		4
.L_76:
        /*01cc*/ 	.word	index@(_Z29scale_stepsize_Gaussian_LayerPfS_ii)
        /*01d0*/ 	.word	0x00000000


	//----- nvinfo : EIATTR_MIN_STACK_SIZE
	.align		4
.L_77:
        /*01d4*/ 	.byte	0x04, 0x12
        /*01d6*/ 	.short	(.L_79 - .L_78)
	.align		4
.L_78:
        /*01d8*/ 	.word	index@(_Z29scale_momentum_Gaussian_LayerPfS_ii)
        /*01dc*/ 	.word	0x00000000


	//----- nvinfo : EIATTR_MIN_STACK_SIZE
	.align		4
.L_79:
        /*01e0*/ 	.byte	0x04, 0x12
        /*01e2*/ 	.short	(.L_81 - .L_80)
	.align		4
.L_80:
        /*01e4*/ 	.word	index@(_Z18scale_stepsize_ARDPfS_ii)
        /*01e8*/ 	.word	0x00000000


	//----- nvinfo : EIATTR_MIN_STACK_SIZE
	.align		4
.L_81:
        /*01ec*/ 	.byte	0x04, 0x12
        /*01ee*/ 	.short	(.L_83 - .L_82)
	.align		4
.L_82:
        /*01f0*/ 	.word	index@(_Z18scale_momentum_ARDPfS_ii)
        /*01f4*/ 	.word	0x00000000


	//----- nvinfo : EIATTR_MIN_STACK_SIZE
	.align		4
.L_83:
        /*01f8*/ 	.byte	0x04, 0x12
        /*01fa*/ 	.short	(.L_85 - .L_84)
	.align		4
.L_84:
        /*01fc*/ 	.word	index@(_Z13add_bias_gradPfS_S_ii)
        /*0200*/ 	.word	0x00000000


	//----- nvinfo : EIATTR_MIN_STACK_SIZE
	.align		4
.L_85:
        /*0204*/ 	.byte	0x04, 0x12
        /*0206*/ 	.short	(.L_87 - .L_86)
	.align		4
.L_86:
        /*0208*/ 	.word	index@(_Z22add_gaussian_unit_gradPfS_S_ii)
        /*020c*/ 	.word	0x00000000


	//----- nvinfo : EIATTR_MIN_STACK_SIZE
	.align		4
.L_87:
        /*0210*/ 	.byte	0x04, 0x12
        /*0212*/ 	.short	(.L_89 - .L_88)
	.align		4
.L_88:
        /*0214*/ 	.word	index@(_Z23add_gaussian_layer_gradPfS_S_ii)
        /*0218*/ 	.word	0x00000000


	//----- nvinfo : EIATTR_MIN_STACK_SIZE
	.align		4
.L_89:
        /*021c*/ 	.byte	0x04, 0x12
        /*021e*/ 	.short	(.L_91 - .L_90)
	.align		4
.L_90:
        /*0220*/ 	.word	index@(_Z16add_ARD_grad_ALTPfS_ffffii)
        /*0224*/ 	.word	0x00000000


	//----- nvinfo : EIATTR_MIN_STACK_SIZE
	.align		4
.L_91:
        /*0228*/ 	.byte	0x04, 0x12
        /*022a*/ 	.short	(.L_93 - .L_92)
	.align		4
.L_92:
        /*022c*/ 	.word	index@(_Z12add_ARD_gradPfS_S_ii)
        /*0230*/ 	.word	0x00000000


	//----- nvinfo : EIATTR_MIN_STACK_SIZE
	.align		4
.L_93:
        /*0234*/ 	.byte	0x04, 0x12
        /*0236*/ 	.short	(.L_95 - .L_94)
	.align		4
.L_94:
        /*0238*/ 	.word	index@(_Z8add_biasPfS_ii)
        /*023c*/ 	.word	0x00000000


	//----- nvinfo : EIATTR_MIN_STACK_SIZE
	.align		4
.L_95:
        /*0240*/ 	.byte	0x04, 0x12
        /*0242*/ 	.short	(.L_97 - .L_96)
	.align		4
.L_96:
        /*0244*/ 	.word	index@(_Z7softmaxPfii)
        /*0248*/ 	.word	0x00000000
.L_97:


//--------------------- .nv.compat                --------------------------
	.section	.nv.compat,"",@"SHT_CUDA_COMPAT_INFO"
	.align	4
        /*0000*/ 	.byte	0x02, 0x09, 0x00, 0x00, 0x02, 0x02, 0x01, 0x00, 0x02, 0x05, 0x05, 0x00, 0x03, 0x07, 0x01, 0x01
        /*0010*/ 	.byte	0x02, 0x03, 0x00, 0x00, 0x02, 0x06, 0x01, 0x00, 0x04, 0x0b, 0x08, 0x00, 0x01, 0x00, 0x00, 0x00
        /*0020*/ 	.byte	0x00, 0x00, 0x00, 0x00


//--------------------- .nv.info._Z9rect_gradPfS_ii --------------------------
	.section	.nv.info._Z9rect_gradPfS_ii,"",@"SHT_CUDA_INFO"
	.sectionflags	@""
	.align	4


	//----- nvinfo : EIATTR_CUDA_API_VERSION
	.align		4
        /*0000*/ 	.byte	0x04, 0x37
        /*0002*/ 	.short	(.L_99 - .L_98)
.L_98:
        /*0004*/ 	.word	0x00000082


	//----- nvinfo : EIATTR_KPARAM_INFO
	.align		4
.L_99:
        /*0008*/ 	.byte	0x04, 0x17
        /*000a*/ 	.short	(.L_101 - .L_100)
.L_100:
        /*000c*/ 	.word	0x00000000
        /*0010*/ 	.short	0x0003
        /*0012*/ 	.short	0x0014
        /*0014*/ 	.byte	0x00, 0xf0, 0x11, 0x00


	//----- nvinfo : EIATTR_KPARAM_INFO
	.align		4
.L_101:
        /*0018*/ 	.byte	0x04, 0x17
        /*001a*/ 	.short	(.L_103 - .L_102)
.L_102:
        /*001c*/ 	.word	0x00000000
        /*0020*/ 	.short	0x0002
        /*0022*/ 	.short	0x0010
        /*0024*/ 	.byte	0x00, 0xf0, 0x11, 0x00


	//----- nvinfo : EIATTR_KPARAM_INFO
	.align		4
.L_103:
        /*0028*/ 	.byte	0x04, 0x17
        /*002a*/ 	.short	(.L_105 - .L_104)
.L_104:
        /*002c*/ 	.word	0x00000000
        /*0030*/ 	.short	0x0001
        /*0032*/ 	.short	0x0008
        /*0034*/ 	.byte	0x00, 0xf5, 0x21, 0x00


	//----- nvinfo : EIATTR_KPARAM_INFO
	.align		4
.L_105:
        /*0038*/ 	.byte	0x04, 0x17
        /*003a*/ 	.short	(.L_107 - .L_106)
.L_106:
        /*003c*/ 	.word	0x00000000
        /*0040*/ 	.short	0x0000
        /*0042*/ 	.short	0x0000
        /*0044*/ 	.byte	0x00, 0xf5, 0x21, 0x00


	//----- nvinfo : EIATTR_SPARSE_MMA_MASK
	.align		4
.L_107:
        /*0048*/ 	.byte	0x03, 0x50
        /*004a*/ 	.short	0x0000


	//----- nvinfo : EIATTR_MAXREG_COUNT
	.align		4
        /*004c*/ 	.byte	0x03, 0x1b
        /*004e*/ 	.short	0x00ff


	//----- nvinfo : EIATTR_MERCURY_ISA_VERSION
	.align		4
        /*0050*/ 	.byte	0x03, 0x5f
        /*0052*/ 	.short	0x0101


	//----- nvinfo : EIATTR_VRC_CTA_INIT_COUNT
	.align		4
        /*0054*/ 	.byte	0x02, 0x4a
	.zero		1
	.zero		1


	//----- nvinfo : EIATTR_EXIT_INSTR_OFFSETS
	.align		4
        /*0058*/ 	.byte	0x04, 0x1c
        /*005a*/ 	.short	(.L_109 - .L_108)


	//   ....[0]....
.L_108:
        /*005c*/ 	.word	0x000000d0


	//   ....[1]....
        /*0060*/ 	.word	0x00000130


	//   ....[2]....
        /*0064*/ 	.word	0x00000170


	//----- nvinfo : EIATTR_CBANK_PARAM_SIZE
	.align		4
.L_109:
        /*0068*/ 	.byte	0x03, 0x19
        /*006a*/ 	.short	0x0018


	//----- nvinfo : EIATTR_PARAM_CBANK
	.align		4
        /*006c*/ 	.byte	0x04, 0x0a
        /*006e*/ 	.short	(.L_111 - .L_110)
	.align		4
.L_110:
        /*0070*/ 	.word	index@(.nv.constant0._Z9rect_gradPfS_ii)
        /*0074*/ 	.short	0x0380
        /*0076*/ 	.short	0x0018


	//----- nvinfo : EIATTR_SW_WAR
	.align		4
.L_111:
        /*0078*/ 	.byte	0x04, 0x36
        /*007a*/ 	.short	(.L_113 - .L_112)
.L_112:
        /*007c*/ 	.word	0x00000008
.L_113:


//--------------------- .nv.info._Z26scale_momentum_normal_unitPfS_ii --------------------------
	.section	.nv.info._Z26scale_momentum_normal_unitPfS_ii,"",@"SHT_CUDA_INFO"
	.sectionflags	@""
	.align	4


	//----- nvinfo : EIATTR_CUDA_API_VERSION
	.align		4
        /*0000*/ 	.byte	0x04, 0x37
        /*0002*/ 	.short	(.L_115 - .L_114)
.L_114:
        /*0004*/ 	.word	0x00000082


	//----- nvinfo : EIATTR_KPARAM_INFO
	.align		4
.L_115:
        /*0008*/ 	.byte	0x04, 0x17
        /*000a*/ 	.short	(.L_117 - .L_116)
.L_116:
        /*000c*/ 	.word	0x00000000
        /*0010*/ 	.short	0x0003
        /*0012*/ 	.short	0x0014
        /*0014*/ 	.byte	0x00, 0xf0, 0x11, 0x00


	//----- nvinfo : EIATTR_KPARAM_INFO
	.align		4
.L_117:
        /*0018*/ 	.byte	0x04, 0x17
        /*001a*/ 	.short	(.L_119 - .L_118)
.L_118:
        /*001c*/ 	.word	0x00000000
        /*0020*/ 	.short	0x0002
        /*0022*/ 	.short	0x0010
        /*0024*/ 	.byte	0x00, 0xf0, 0x11, 0x00


	//----- nvinfo : EIATTR_KPARAM_INFO
	.align		4
.L_119:
        /*0028*/ 	.byte	0x04, 0x17
        /*002a*/ 	.short	(.L_121 - .L_120)
.L_120:
        /*002c*/ 	.word	0x00000000
        /*0030*/ 	.short	0x0001
        /*0032*/ 	.short	0x0008
        /*0034*/ 	.byte	0x00, 0xf5, 0x21, 0x00


	//----- nvinfo : EIATTR_KPARAM_INFO
	.align		4
.L_121:
        /*0038*/ 	.byte	0x04, 0x17
        /*003a*/ 	.short	(.L_123 - .L_122)
.L_122:
        /*003c*/ 	.word	0x00000000
        /*0040*/ 	.short	0x0000
        /*0042*/ 	.short	0x0000
        /*0044*/ 	.byte	0x00, 0xf5, 0x21, 0x00


	//----- nvinfo : EIATTR_SPARSE_MMA_MASK
	.align		4
.L_123:
        /*0048*/ 	.byte	0x03, 0x50
        /*004a*/ 	.short	0x0000


	//----- nvinfo : EIATTR_MAXREG_COUNT
	.align		4
        /*004c*/ 	.byte	0x03, 0x1b
        /*004e*/ 	.short	0x00ff


	//----- nvinfo : EIATTR_MERCURY_ISA_VERSION
	.align		4
        /*0050*/ 	.byte	0x03, 0x5f
        /*0052*/ 	.short	0x0101


	//----- nvinfo : EIATTR_VRC_CTA_INIT_COUNT
	.align		4
        /*0054*/ 	.byte	0x02, 0x4a
	.zero		1
	.zero		1


	//----- nvinfo : EIATTR_EXIT_INSTR_OFFSETS
	.align		4
        /*0058*/ 	.byte	0x04, 0x1c
        /*005a*/ 	.short	(.L_125 - .L_124)


	//   ....[0]....
.L_124:
        /*005c*/ 	.word	0x000000c0


	//   ....[1]....
        /*0060*/ 	.word	0x00000180


	//----- nvinfo : EIATTR_CBANK_PARAM_SIZE
	.align		4
.L_125:
        /*0064*/ 	.byte	0x03, 0x19
        /*0066*/ 	.short	0x0018


	//----- nvinfo : EIATTR_PARAM_CBANK
	.align		4
        /*0068*/ 	.byte	0x04, 0x0a
        /*006a*/ 	.short	(.L_127 - .L_126)
	.align		4
.L_126:
        /*006c*/ 	.word	index@(.nv.constant0._Z26scale_momentum_normal_unitPfS_ii)
        /*0070*/ 	.short	0x0380
        /*0072*/ 	.short	0x0018


	//----- nvinfo : EIATTR_SW_WAR
	.align		4
.L_127:
        /*0074*/ 	.byte	0x04, 0x36
        /*0076*/ 	.short	(.L_129 - .L_128)
.L_128:
        /*0078*/ 	.word	0x00000008
.L_129:


//--------------------- .nv.info._Z29scale_stepsize_Gaussian_LayerPfS_ii --------------------------
	.section	.nv.info._Z29scale_stepsize_Gaussian_LayerPfS_ii,"",@"SHT_CUDA_INFO"
	.sectionflags	@""
	.align	4


	//----- nvinfo : EIATTR_CUDA_API_VERSION
	.align		4
        /*0000*/ 	.byte	0x04, 0x37
        /*0002*/ 	.short	(.L_131 - .L_130)
.L_130:
        /*0004*/ 	.word	0x00000082


	//----- nvinfo : EIATTR_KPARAM_INFO
	.align		4
.L_131:
        /*0008*/ 	.byte	0x04, 0x17
        /*000a*/ 	.short	(.L_133 - .L_132)
.L_132:
        /*000c*/ 	.word	0x00000000
        /*0010*/ 	.short	0x0003
        /*0012*/ 	.short	0x0014
        /*0014*/ 	.byte	0x00, 0xf0, 0x11, 0x00


	//----- nvinfo : EIATTR_KPARAM_INFO
	.align		4
.L_133:
        /*0018*/ 	.byte	0x04, 0x17
        /*001a*/ 	.short	(.L_135 - .L_134)
.L_134:
        /*001c*/ 	.word	0x00000000
        /*0020*/ 	.short	0x0002
        /*0022*/ 	.short	0x0010
        /*0024*/ 	.byte	0x00, 0xf0, 0x11, 0x00


	//----- nvinfo : EIATTR_KPARAM_INFO
	.align		4
.L_135:
        /*0028*/ 	.byte	0x04, 0x17
        /*002a*/ 	.short	(.L_137 - .L_136)
.L_136:
        /*002c*/ 	.word	0x00000000
        /*0030*/ 	.short	0x0001
        /*0032*/ 	.short	0x0008
        /*0034*/ 	.byte	0x00, 0xf5, 0x21, 0x00


	//----- nvinfo : EIATTR_KPARAM_INFO
	.align		4
.L_137:
        /*0038*/ 	.byte	0x04, 0x17
        /*003a*/ 	.short	(.L_139 - .L_138)
.L_138:
        /*003c*/ 	.word	0x00000000
        /*0040*/ 	.short	0x0000
        /*0042*/ 	.short	0x0000
        /*0044*/ 	.byte	0x00, 0xf5, 0x21, 0x00


	//----- nvinfo : EIATTR_SPARSE_MMA_MASK
	.align		4
.L_139:
        /*0048*/ 	.byte	0x03, 0x50
        /*004a*/ 	.short	0x0000


	//----- nvinfo : EIATTR_MAXREG_COUNT
	.align		4
        /*004c*/ 	.byte	0x03, 0x1b
        /*004e*/ 	.short	0x00ff


	//----- nvinfo : EIATTR_MERCURY_ISA_VERSION
	.align		4
        /*0050*/ 	.byte	0x03, 0x5f
        /*0052*/ 	.short	0x0101


	//----- nvinfo : EIATTR_VRC_CTA_INIT_COUNT
	.align		4
        /*0054*/ 	.byte	0x02, 0x4a
	.zero		1
	.zero		1


	//----- nvinfo : EIATTR_EXIT_INSTR_OFFSETS
	.align		4
        /*0058*/ 	.byte	0x04, 0x1c
        /*005a*/ 	.short	(.L_141 - .L_140)


	//   ....[0]....
.L_140:
        /*005c*/ 	.word	0x000000d0


	//   ....[1]....
        /*0060*/ 	.word	0x00000230


	//----- nvinfo : EIATTR_CRS_STACK_SIZE
	.align		4
.L_141:
        /*0064*/ 	.byte	0x04, 0x1e
        /*0066*/ 	.short	(.L_143 - .L_142)
.L_142:
        /*0068*/ 	.word	0x00000000


	//----- nvinfo : EIATTR_CBANK_PARAM_SIZE
	.align		4
.L_143:
        /*006c*/ 	.byte	0x03, 0x19
        /*006e*/ 	.short	0x0018


	//----- nvinfo : EIATTR_PARAM_CBANK
	.align		4
        /*0070*/ 	.byte	0x04, 0x0a
        /*0072*/ 	.short	(.L_145 - .L_144)
	.align		4
.L_144:
        /*0074*/ 	.word	index@(.nv.constant0._Z29scale_stepsize_Gaussian_LayerPfS_ii)
        /*0078*/ 	.short	0x0380
        /*007a*/ 	.short	0x0018


	//----- nvinfo : EIATTR_SW_WAR
	.align		4
.L_145:
        /*007c*/ 	.byte	0x04, 0x36
        /*007e*/ 	.short	(.L_147 - .L_146)
.L_146:
        /*0080*/ 	.word	0x00000008
.L_147:


//--------------------- .nv.info._Z29scale_momentum_Gaussian_LayerPfS_ii --------------------------
	.section	.nv.info._Z29scale_momentum_Gaussian_LayerPfS_ii,"",@"SHT_CUDA_INFO"
	.sectionflags	@""
	.align	4


	//----- nvinfo : EIATTR_CUDA_API_VERSION
	.align		4
        /*0000*/ 	.byte	0x04, 0x37
        /*0002*/ 	.short	(.L_149 - .L_148)
.L_148:
        /*0004*/ 	.word	0x00000082


	//----- nvinfo : EIATTR_KPARAM_INFO
	.align		4
.L_149:
        /*0008*/ 	.byte	0x04, 0x17
        /*000a*/ 	.short	(.L_151 - .L_150)
.L_150:
        /*000c*/ 	.word	0x00000000
        /*0010*/ 	.short	0x0003
        /*0012*/ 	.short	0x0014
        /*0014*/ 	.byte	0x00, 0xf0, 0x11, 0x00


	//----- nvinfo : EIATTR_KPARAM_INFO
	.align		4
.L_151:
        /*0018*/ 	.byte	0x04, 0x17
        /*001a*/ 	.short	(.L_153 - .L_152)
.L_152:
        /*001c*/ 	.word	0x00000000
        /*0020*/ 	.short	0x0002
        /*0022*/ 	.short	0x0010
        /*0024*/ 	.byte	0x00, 0xf0, 0x11, 0x00


	//----- nvinfo : EIATTR_KPARAM_INFO
	.align		4
.L_153:
        /*0028*/ 	.byte	0x04, 0x17
        /*002a*/ 	.short	(.L_155 - .L_154)
.L_154:
        /*002c*/ 	.word	0x00000000
        /*0030*/ 	.short	0x0001
        /*0032*/ 	.short	0x0008
        /*0034*/ 	.byte	0x00, 0xf5, 0x21, 0x00


	//----- nvinfo : EIATTR_KPARAM_INFO
	.align		4
.L_155:
        /*0038*/ 	.byte	0x04, 0x17
        /*003a*/ 	.short	(.L_157 - .L_156)
.L_156:
        /*003c*/ 	.word	0x00000000
        /*0040*/ 	.short	0x0000
        /*0042*/ 	.short	0x0000
        /*0044*/ 	.byte	0x00, 0xf5, 0x21, 0x00


	//----- nvinfo : EIATTR_SPARSE_MMA_MASK
	.align		4
.L_157:
        /*0048*/ 	.byte	0x03, 0x50
        /*004a*/ 	.short	0x0000


	//----- nvinfo : EIATTR_MAXREG_COUNT
	.align		4
        /*004c*/ 	.byte	0x03, 0x1b
        /*004e*/ 	.short	0x00ff


	//----- nvinfo : EIATTR_MERCURY_ISA_VERSION
	.align		4
        /*0050*/ 	.byte	0x03, 0x5f
        /*0052*/ 	.short	0x0101


	//----- nvinfo : EIATTR_VRC_CTA_INIT_COUNT
	.align		4
        /*0054*/ 	.byte	0x02, 0x4a
	.zero		1
	.zero		1


	//----- nvinfo : EIATTR_EXIT_INSTR_OFFSETS
	.align		4
        /*0058*/ 	.byte	0x04, 0x1c
        /*005a*/ 	.short	(.L_159 - .L_158)


	//   ....[0]....
.L_158:
        /*005c*/ 	.word	0x000000d0


	//   ....[1]....
        /*0060*/ 	.word	0x00000230


	//----- nvinfo : EIATTR_CRS_STACK_SIZE
	.align		4
.L_159:
        /*0064*/ 	.byte	0x04, 0x1e
        /*0066*/ 	.short	(.L_161 - .L_160)
.L_160:
        /*0068*/ 	.word	0x00000000


	//----- nvinfo : EIATTR_CBANK_PARAM_SIZE
	.align		4
.L_161:
        /*006c*/ 	.byte	0x03, 0x19
        /*006e*/ 	.short	0x0018


	//----- nvinfo : EIATTR_PARAM_CBANK
	.align		4
        /*0070*/ 	.byte	0x04, 0x0a
        /*0072*/ 	.short	(.L_163 - .L_162)
	.align		4
.L_162:
        /*0074*/ 	.word	index@(.nv.constant0._Z29scale_momentum_Gaussian_LayerPfS_ii)
        /*0078*/ 	.short	0x0380
        /*007a*/ 	.short	0x0018


	//----- nvinfo : EIATTR_SW_WAR
	.align		4
.L_163:
        /*007c*/ 	.byte	0x04, 0x36
        /*007e*/ 	.short	(.L_165 - .L_164)
.L_164:
        /*0080*/ 	.word	0x00000008
.L_165:


//--------------------- .nv.info._Z18scale_stepsize_ARDPfS_ii --------------------------
	.section	.nv.info._Z18scale_stepsize_ARDPfS_ii,"",@"SHT_CUDA_INFO"
	.sectionflags	@""
	.align	4


	//----- nvinfo : EIATTR_CUDA_API_VERSION
	.align		4
        /*0000*/ 	.byte	0x04, 0x37
        /*0002*/ 	.short	(.L_167 - .L_166)
.L_166:
        /*0004*/ 	.word	0x00000082


	//----- nvinfo : EIATTR_KPARAM_INFO
	.align		4
.L_167:
        /*0008*/ 	.byte	0x04, 0x17
        /*000a*/ 	.short	(.L_169 - .L_168)
.L_168:
        /*000c*/ 	.word	0x00000000
        /*0010*/ 	.short	0x0003
        /*0012*/ 	.short	0x0014
        /*0014*/ 	.byte	0x00, 0xf0, 0x11, 0x00


	//----- nvinfo : EIATTR_KPARAM_INFO
	.align		4
.L_169:
        /*0018*/ 	.byte	0x04, 0x17
        /*001a*/ 	.short	(.L_171 - .L_170)
.L_170:
        /*001c*/ 	.word	0x00000000
        /*0020*/ 	.short	0x0002
        /*0022*/ 	.short	0x0010
        /*0024*/ 	.byte	0x00, 0xf0, 0x11, 0x00


	//----- nvinfo : EIATTR_KPARAM_INFO
	.align		4
.L_171:
        /*0028*/ 	.byte	0x04, 0x17
        /*002a*/ 	.short	(.L_173 - .L_172)
.L_172:
        /*002c*/ 	.word	0x00000000
        /*0030*/ 	.short	0x0001
        /*0032*/ 	.short	0x0008
        /*0034*/ 	.byte	0x00, 0xf5, 0x21, 0x00


	//----- nvinfo : EIATTR_KPARAM_INFO
	.align		4
.L_173:
        /*0038*/ 	.byte	0x04, 0x17
        /*003a*/ 	.short	(.L_175 - .L_174)
.L_174:
        /*003c*/ 	.word	0x00000000
        /*0040*/ 	.short	0x0000
        /*0042*/ 	.short	0x0000
        /*0044*/ 	.byte	0x00, 0xf5, 0x21, 0x00


	//----- nvinfo : EIATTR_SPARSE_MMA_MASK
	.align		4
.L_175:
        /*0048*/ 	.byte	0x03, 0x50
        /*004a*/ 	.short	0x0000


	//----- nvinfo : EIATTR_MAXREG_COUNT
	.align		4
        /*004c*/ 	.byte	0x03, 0x1b
        /*004e*/ 	.short	0x00ff


	//----- nvinfo : EIATTR_MERCURY_ISA_VERSION
	.align		4
        /*0050*/ 	.byte	0x03, 0x5f
        /*0052*/ 	.short	0x0101


	//----- nvinfo : EIATTR_VRC_CTA_INIT_COUNT
	.align		4
        /*0054*/ 	.byte	0x02, 0x4a
	.zero		1
	.zero		1


	//----- nvinfo : EIATTR_EXIT_INSTR_OFFSETS
	.align		4
        /*0058*/ 	.byte	0x04, 0x1c
        /*005a*/ 	.short	(.L_177 - .L_176)


	//   ....[0]....
.L_176:
        /*005c*/ 	.word	0x000000d0


	//   ....[1]....
        /*0060*/ 	.word	0x00000260


	//----- nvinfo : EIATTR_CRS_STACK_SIZE
	.align		4
.L_177:
        /*0064*/ 	.byte	0x04, 0x1e
        /*0066*/ 	.short	(.L_179 - .L_178)
.L_178:
        /*0068*/ 	.word	0x00000000


	//----- nvinfo : EIATTR_CBANK_PARAM_SIZE
	.align		4
.L_179:
        /*006c*/ 	.byte	0x03, 0x19
        /*006e*/ 	.short	0x0018


	//----- nvinfo : EIATTR_PARAM_CBANK
	.align		4
        /*0070*/ 	.byte	0x04, 0x0a
        /*0072*/ 	.short	(.L_181 - .L_180)
	.align		4
.L_180:
        /*0074*/ 	.word	index@(.nv.constant0._Z18scale_stepsize_ARDPfS_ii)
        /*0078*/ 	.short	0x0380
        /*007a*/ 	.short	0x0018


	//----- nvinfo : EIATTR_SW_WAR
	.align		4
.L_181:
        /*007c*/ 	.byte	0x04, 0x36
        /*007e*/ 	.short	(.L_183 - .L_182)
.L_182:
        /*0080*/ 	.word	0x00000008
.L_183:


//--------------------- .nv.info._Z18scale_momentum_ARDPfS_ii --------------------------
	.section	.nv.info._Z18scale_momentum_ARDPfS_ii,"",@"SHT_CUDA_INFO"
	.sectionflags	@""
	.align	4


	//----- nvinfo : EIATTR_CUDA_API_VERSION
	.align		4
        /*0000*/ 	.byte	0x04, 0x37
        /*0002*/ 	.short	(.L_185 - .L_184)
.L_184:
        /*0004*/ 	.word	0x00000082


	//----- nvinfo : EIATTR_KPARAM_INFO
	.align		4
.L_185:
        /*0008*/ 	.byte	0x04, 0x17
        /*000a*/ 	.short	(.L_187 - .L_186)
.L_186:
        /*000c*/ 	.word	0x00000000
        /*0010*/ 	.short	0x0003
        /*0012*/ 	.short	0x0014
        /*0014*/ 	.byte	0x00, 0xf0, 0x11, 0x00


	//----- nvinfo : EIATTR_KPARAM_INFO
	.align		4
.L_187:
        /*0018*/ 	.byte	0x04, 0x17
        /*001a*/ 	.short	(.L_189 - .L_188)
.L_188:
        /*001c*/ 	.word	0x00000000
        /*0020*/ 	.short	0x0002
        /*0022*/ 	.short	0x0010
        /*0024*/ 	.byte	0x00, 0xf0, 0x11, 0x00


	//----- nvinfo : EIATTR_KPARAM_INFO
	.align		4
.L_189:
        /*0028*/ 	.byte	0x04, 0x17
        /*002a*/ 	.short	(.L_191 - .L_190)
.L_190:
        /*002c*/ 	.word	0x00000000
        /*0030*/ 	.short	0x0001
        /*0032*/ 	.short	0x0008
        /*0034*/ 	.byte	0x00, 0xf5, 0x21, 0x00


	//----- nvinfo : EIATTR_KPARAM_INFO
	.align		4
.L_191:
        /*0038*/ 	.byte	0x04, 0x17
        /*003a*/ 	.short	(.L_193 - .L_192)
.L_192:
        /*003c*/ 	.word	0x00000000
        /*0040*/ 	.short	0x0000
        /*0042*/ 	.short	0x0000
        /*0044*/ 	.byte	0x00, 0xf5, 0x21, 0x00


	//----- nvinfo : EIATTR_SPARSE_MMA_MASK
	.align		4
.L_193:
        /*0048*/ 	.byte	0x03, 0x50
        /*004a*/ 	.short	0x0000


	//----- nvinfo : EIATTR_MAXREG_COUNT
	.align		4
        /*004c*/ 	.byte	0x03, 0x1b
        /*004e*/ 	.short	0x00ff


	//----- nvinfo : EIATTR_MERCURY_ISA_VERSION
	.align		4
        /*0050*/ 	.byte	0x03, 0x5f
        /*0052*/ 	.short	0x0101


	//----- nvinfo : EIATTR_VRC_CTA_INIT_COUNT
	.align		4
        /*0054*/ 	.byte	0x02, 0x4a
	.zero		1
	.zero		1


	//----- nvinfo : EIATTR_EXIT_INSTR_OFFSETS
	.align		4
        /*0058*/ 	.byte	0x04, 0x1c
        /*005a*/ 	.short	(.L_195 - .L_194)


	//   ....[0]....
.L_194:
        /*005c*/ 	.word	0x000000d0


	//   ....[1]....
        /*0060*/ 	.word	0x00000260


	//----- nvinfo : EIATTR_CRS_STACK_SIZE
	.align		4
.L_195:
        /*0064*/ 	.byte	0x04, 0x1e
        /*0066*/ 	.short	(.L_197 - .L_196)
.L_196:
        /*0068*/ 	.word	0x00000000


	//----- nvinfo : EIATTR_CBANK_PARAM_SIZE
	.align		4
.L_197:
        /*006c*/ 	.byte	0x03, 0x19
        /*006e*/ 	.short	0x0018


	//----- nvinfo : EIATTR_PARAM_CBANK
	.align		4
        /*0070*/ 	.byte	0x04, 0x0a
        /*0072*/ 	.short	(.L_199 - .L_198)
	.align		4
.L_198:
        /*0074*/ 	.word	index@(.nv.constant0._Z18scale_momentum_ARDPfS_ii)
        /*0078*/ 	.short	0x0380
        /*007a*/ 	.short	0x0018


	//----- nvinfo : EIATTR_SW_WAR
	.align		4
.L_199:
        /*007c*/ 	.byte	0x04, 0x36
        /*007e*/ 	.short	(.L_201 - .L_200)
.L_200:
        /*0080*/ 	.word	0x00000008
.L_201:


//--------------------- .nv.info._Z13add_bias_gradPfS_S_ii --------------------------
	.section	.nv.info._Z13add_bias_gradPfS_S_ii,"",@"SHT_CUDA_INFO"
	.sectionflags	@""
	.align	4


	//----- nvinfo : EIATTR_CUDA_API_VERSION
	.align		4
        /*0000*/ 	.byte	0x04, 0x37
        /*0002*/ 	.short	(.L_203 - .L_202)
.L_202:
        /*0004*/ 	.word	0x00000082


	//----- nvinfo : EIATTR_KPARAM_INFO
	.align		4
.L_203:
        /*0008*/ 	.byte	0x04, 0x17
        /*000a*/ 	.short	(.L_205 - .L_204)
.L_204:
        /*000c*/ 	.word	0x00000000
        /*0010*/ 	.short	0x0004
        /*0012*/ 	.short	0x001c
        /*0014*/ 	.byte	0x00, 0xf0, 0x11, 0x00


	//----- nvinfo : EIATTR_KPARAM_INFO
	.align		4
.L_205:
        /*0018*/ 	.byte	0x04, 0x17
        /*001a*/ 	.short	(.L_207 - .L_206)
.L_206:
        /*001c*/ 	.word	0x00000000
        /*0020*/ 	.short	0x0003
        /*0022*/ 	.short	0x0018
        /*0024*/ 	.byte	0x00, 0xf0, 0x11, 0x00


	//----- nvinfo : EIATTR_KPARAM_INFO
	.align		4
.L_207:
        /*0028*/ 	.byte	0x04, 0x17
        /*002a*/ 	.short	(.L_209 - .L_208)
.L_208:
        /*002c*/ 	.word	0x00000000
        /*0030*/ 	.short	0x0002
        /*0032*/ 	.short	0x0010
        /*0034*/ 	.byte	0x00, 0xf5, 0x21, 0x00


	//----- nvinfo : EIATTR_KPARAM_INFO
	.align		4
.L_209:
        /*0038*/ 	.byte	0x04, 0x17
        /*003a*/ 	.short	(.L_211 - .L_210)
.L_210:
        /*003c*/ 	.word	0x00000000
        /*0040*/ 	.short	0x0001
        /*0042*/ 	.short	0x0008
        /*0044*/ 	.byte	0x00, 0xf5, 0x21, 0x00


	//----- nvinfo : EIATTR_KPARAM_INFO
	.align		4
.L_211:
        /*0048*/ 	.byte	0x04, 0x17
        /*004a*/ 	.short	(.L_213 - .L_212)
.L_212:
        /*004c*/ 	.word	0x00000000
        /*0050*/ 	.short	0x0000
        /*0052*/ 	.short	0x0000
        /*0054*/ 	.byte	0x00, 0xf5, 0x21, 0x00


	//----- nvinfo : EIATTR_SPARSE_MMA_MASK
	.align		4
.L_213:
        /*0058*/ 	.byte	0x03, 0x50
        /*005a*/ 	.short	0x0000


	//----- nvinfo : EIATTR_MAXREG_COUNT
	.align		4
        /*005c*/ 	.byte	0x03, 0x1b
        /*005e*/ 	.short	0x00ff


	//----- nvinfo : EIATTR_MERCURY_ISA_VERSION
	.align		4
        /*0060*/ 	.byte	0x03, 0x5f
        /*0062*/ 	.short	0x0101


	//----- nvinfo : EIATTR_VRC_CTA_INIT_COUNT
	.align		4
        /*0064*/ 	.byte	0x02, 0x4a
	.zero		1
	.zero		1


	//----- nvinfo : EIATTR_EXIT_INSTR_OFFSETS
	.align		4
        /*0068*/ 	.byte	0x04, 0x1c
        /*006a*/ 	.short	(.L_215 - .L_214)


	//   ....[0]....
.L_214:
        /*006c*/ 	.word	0x00000070


	//   ....[1]....
        /*0070*/ 	.word	0x00000200


	//----- nvinfo : EIATTR_CRS_STACK_SIZE
	.align		4
.L_215:
        /*0074*/ 	.byte	0x04, 0x1e
        /*0076*/ 	.short	(.L_217 - .L_216)
.L_216:
        /*0078*/ 	.word	0x00000000


	//----- nvinfo : EIATTR_CBANK_PARAM_SIZE
	.align		4
.L_217:
        /*007c*/ 	.byte	0x03, 0x19
        /*007e*/ 	.short	0x0020


	//----- nvinfo : EIATTR_PARAM_CBANK
	.align		4
        /*0080*/ 	.byte	0x04, 0x0a
        /*0082*/ 	.short	(.L_219 - .L_218)
	.align		4
.L_218:
        /*0084*/ 	.word	index@(.nv.constant0._Z13add_bias_gradPfS_S_ii)
        /*0088*/ 	.short	0x0380
        /*008a*/ 	.short	0x0020


	//----- nvinfo : EIATTR_SW_WAR
	.align		4
.L_219:
        /*008c*/ 	.byte	0x04, 0x36
        /*008e*/ 	.short	(.L_221 - .L_220)
.L_220:
        /*0090*/ 	.word	0x00000008
.L_221:


//--------------------- .nv.info._Z22add_gaussian_unit_gradPfS_S_ii --------------------------
	.section	.nv.info._Z22add_gaussian_unit_gradPfS_S_ii,"",@"SHT_CUDA_INFO"
	.sectionflags	@""
	.align	4


	//----- nvinfo : EIATTR_CUDA_API_VERSION
	.align		4
        /*0000*/ 	.byte	0x04, 0x37
        /*0002*/ 	.short	(.L_223 - .L_222)
.L_222:
        /*0004*/ 	.word	0x00000082


	//----- nvinfo : EIATTR_KPARAM_INFO
	.align		4
.L_223:
        /*0008*/ 	.byte	0x04, 0x17
        /*000a*/ 	.short	(.L_225 - .L_224)
.L_224:
        /*000c*/ 	.word	0x00000000
        /*0010*/ 	.short	0x0004
        /*0012*/ 	.short	0x001c
        /*0014*/ 	.byte	0x00, 0xf0, 0x11, 0x00


	//----- nvinfo : EIATTR_KPARAM_INFO
	.align		4
.L_225:
        /*0018*/ 	.byte	0x04, 0x17
        /*001a*/ 	.short	(.L_227 - .L_226)
.L_226:
        /*001c*/ 	.word	0x00000000
        /*0020*/ 	.short	0x0003
        /*0022*/ 	.short	0x0018
        /*0024*/ 	.byte	0x00, 0xf0, 0x11, 0x00


	//----- nvinfo : EIATTR_KPARAM_INFO
	.align		4
.L_227:
        /*0028*/ 	.byte	0x04, 0x17
        /*002a*/ 	.short	(.L_229 - .L_228)
.L_228:
        /*002c*/ 	.word	0x00000000
        /*0030*/ 	.short	0x0002
        /*0032*/ 	.short	0x0010
        /*0034*/ 	.byte	0x00, 0xf5, 0x21, 0x00


	//----- nvinfo : EIATTR_KPARAM_INFO
	.align		4
.L_229:
        /*0038*/ 	.byte	0x04, 0x17
        /*003a*/ 	.short	(.L_231 - .L_230)
.L_230:
        /*003c*/ 	.word	0x00000000
        /*0040*/ 	.short	0x0001
        /*0042*/ 	.short	0x0008
        /*0044*/ 	.byte	0x00, 0xf5, 0x21, 0x00


	//----- nvinfo : EIATTR_KPARAM_INFO
	.align		4
.L_231:
        /*0048*/ 	.byte	0x04, 0x17
        /*004a*/ 	.short	(.L_233 - .L_232)
.L_232:
        /*004c*/ 	.word	0x00000000
        /*0050*/ 	.short	0x0000
        /*0052*/ 	.short	0x0000
        /*0054*/ 	.byte	0x00, 0xf5, 0x21, 0x00


	//----- nvinfo : EIATTR_SPARSE_MMA_MASK
	.align		4
.L_233:
        /*0058*/ 	.byte	0x03, 0x50
        /*005a*/ 	.short	0x0000


	//----- nvinfo : EIATTR_MAXREG_COUNT
	.align		4
        /*005c*/ 	.byte	0x03, 0x1b
        /*005e*/ 	.short	0x00ff


	//----- nvinfo : EIATTR_MERCURY_ISA_VERSION
	.align		4
        /*0060*/ 	.byte	0x03, 0x5f
        /*0062*/ 	.short	0x0101


	//----- nvinfo : EIATTR_VRC_CTA_INIT_COUNT
	.align		4
        /*0064*/ 	.byte	0x02, 0x4a
	.zero		1
	.zero		1


	//----- nvinfo : EIATTR_EXIT_INSTR_OFFSETS
	.align		4
        /*0068*/ 	.byte	0x04, 0x1c
        /*006a*/ 	.short	(.L_235 - .L_234)


	//   ....[0]....
.L_234:
        /*006c*/ 	.word	0x000000c0


	//   ....[1]....
        /*0070*/ 	.word	0x00000270


	//----- nvinfo : EIATTR_CRS_STACK_SIZE
	.align		4
.L_235:
        /*0074*/ 	.byte	0x04, 0x1e
        /*0076*/ 	.short	(.L_237 - .L_236)
.L_236:
        /*0078*/ 	.word	0x00000000


	//----- nvinfo : EIATTR_CBANK_PARAM_SIZE
	.align		4
.L_237:
        /*007c*/ 	.byte	0x03, 0x19
        /*007e*/ 	.short	0x0020


	//----- nvinfo : EIATTR_PARAM_CBANK
	.align		4
        /*0080*/ 	.byte	0x04, 0x0a
        /*0082*/ 	.short	(.L_239 - .L_238)
	.align		4
.L_238:
        /*0084*/ 	.word	index@(.nv.constant0._Z22add_gaussian_unit_gradPfS_S_ii)
        /*0088*/ 	.short	0x0380
        /*008a*/ 	.short	0x0020


	//----- nvinfo : EIATTR_SW_WAR
	.align		4
.L_239:
        /*008c*/ 	.byte	0x04, 0x36
        /*008e*/ 	.short	(.L_241 - .L_240)
.L_240:
        /*0090*/ 	.word	0x00000008
.L_241:


//--------------------- .nv.info._Z23add_gaussian_layer_gradPfS_S_ii --------------------------
	.section	.nv.info._Z23add_gaussian_layer_gradPfS_S_ii,"",@"SHT_CUDA_INFO"
	.sectionflags	@""
	.align	4


	//----- nvinfo : EIATTR_CUDA_API_VERSION
	.align		4
        /*0000*/ 	.byte	0x04, 0x37
        /*0002*/ 	.short	(.L_243 - .L_242)
.L_242:
        /*0004*/ 	.word	0x00000082


	//----- nvinfo : EIATTR_KPARAM_INFO
	.align		4
.L_243:
        /*0008*/ 	.byte	0x04, 0x17
        /*000a*/ 	.short	(.L_245 - .L_244)
.L_244:
        /*000c*/ 	.word	0x00000000
        /*0010*/ 	.short	0x0004
        /*0012*/ 	.short	0x001c
        /*0014*/ 	.byte	0x00, 0xf0, 0x11, 0x00


	//----- nvinfo : EIATTR_KPARAM_INFO
	.align		4
.L_245:
        /*0018*/ 	.byte	0x04, 0x17
        /*001a*/ 	.short	(.L_247 - .L_246)
.L_246:
        /*001c*/ 	.word	0x00000000
        /*0020*/ 	.short	0x0003
        /*0022*/ 	.short	0x0018
        /*0024*/ 	.byte	0x00, 0xf0, 0x11, 0x00


	//----- nvinfo : EIATTR_KPARAM_INFO
	.align		4
.L_247:
        /*0028*/ 	.byte	0x04, 0x17
        /*002a*/ 	.short	(.L_249 - .L_248)
.L_248:
        /*002c*/ 	.word	0x00000000
        /*0030*/ 	.short	0x0002
        /*0032*/ 	.short	0x0010
        /*0034*/ 	.byte	0x00, 0xf5, 0x21, 0x00


	//----- nvinfo : EIATTR_KPARAM_INFO
	.align		4
.L_249:
        /*0038*/ 	.byte	0x04, 0x17
        /*003a*/ 	.short	(.L_251 - .L_250)
.L_250:
        /*003c*/ 	.word	0x00000000
        /*0040*/ 	.short	0x0001
        /*0042*/ 	.short	0x0008
        /*0044*/ 	.byte	0x00, 0xf5, 0x21, 0x00


	//----- nvinfo : EIATTR_KPARAM_INFO
	.align		4
.L_251:
        /*0048*/ 	.byte	0x04, 0x17
        /*004a*/ 	.short	(.L_253 - .L_252)
.L_252:
        /*004c*/ 	.word	0x00000000
        /*0050*/ 	.short	0x0000
        /*0052*/ 	.short	0x0000
        /*0054*/ 	.byte	0x00, 0xf5, 0x21, 0x00


	//----- nvinfo : EIATTR_SPARSE_MMA_MASK
	.align		4
.L_253:
        /*0058*/ 	.byte	0x03, 0x50
        /*005a*/ 	.short	0x0000


	//----- nvinfo : EIATTR_MAXREG_COUNT
	.align		4
        /*005c*/ 	.byte	0x03, 0x1b
        /*005e*/ 	.short	0x00ff


	//----- nvinfo : EIATTR_MERCURY_ISA_VERSION
	.align		4
        /*0060*/ 	.byte	0x03, 0x5f
        /*0062*/ 	.short	0x0101


	//----- nvinfo : EIATTR_VRC_CTA_INIT_COUNT
	.align		4
        /*0064*/ 	.byte	0x02, 0x4a
	.zero		1
	.zero		1


	//----- nvinfo : EIATTR_EXIT_INSTR_OFFSETS
	.align		4
        /*0068*/ 	.byte	0x04, 0x1c
        /*006a*/ 	.short	(.L_255 - .L_254)


	//   ....[0]....
.L_254:
        /*006c*/ 	.word	0x000000d0


	//   ....[1]....
        /*0070*/ 	.word	0x00000260


	//----- nvinfo : EIATTR_CRS_STACK_SIZE
	.align		4
.L_255:
        /*0074*/ 	.byte	0x04, 0x1e
        /*0076*/ 	.short	(.L_257 - .L_256)
.L_256:
        /*0078*/ 	.word	0x00000000


	//----- nvinfo : EIATTR_CBANK_PARAM_SIZE
	.align		4
.L_257:
        /*007c*/ 	.byte	0x03, 0x19
        /*007e*/ 	.short	0x0020


	//----- nvinfo : EIATTR_PARAM_CBANK
	.align		4
        /*0080*/ 	.byte	0x04, 0x0a
        /*0082*/ 	.short	(.L_259 - .L_258)
	.align		4
.L_258:
        /*0084*/ 	.word	index@(.nv.constant0._Z23add_gaussian_layer_gradPfS_S_ii)
        /*0088*/ 	.short	0x0380
        /*008a*/ 	.short	0x0020


	//----- nvinfo : EIATTR_SW_WAR
	.align		4
.L_259:
        /*008c*/ 	.byte	0x04, 0x36
        /*008e*/ 	.short	(.L_261 - .L_260)
.L_260:
        /*0090*/ 	.word	0x00000008
.L_261:


//--------------------- .nv.info._Z16add_ARD_grad_ALTPfS_ffffii --------------------------
	.section	.nv.info._Z16add_ARD_grad_ALTPfS_ffffii,"",@"SHT_CUDA_INFO"
	.sectionflags	@""
	.align	4


	//----- nvinfo : EIATTR_CUDA_API_VERSION
	.align		4
        /*0000*/ 	.byte	0x04, 0x37
        /*0002*/ 	.short	(.L_263 - .L_262)
.L_262:
        /*0004*/ 	.word	0x00000082


	//----- nvinfo : EIATTR_KPARAM_INFO
	.align		4
.L_263:
        /*0008*/ 	.byte	0x04, 0x17
        /*000a*/ 	.short	(.L_265 - .L_264)
.L_264:
        /*000c*/ 	.word	0x00000000
        /*0010*/ 	.short	0x0007
        /*0012*/ 	.short	0x0024
        /*0014*/ 	.byte	0x00, 0xf0, 0x11, 0x00


	//----- nvinfo : EIATTR_KPARAM_INFO
	.align		4
.L_265:
        /*0018*/ 	.byte	0x04, 0x17
        /*001a*/ 	.short	(.L_267 - .L_266)
.L_266:
        /*001c*/ 	.word	0x00000000
        /*0020*/ 	.short	0x0006
        /*0022*/ 	.short	0x0020
        /*0024*/ 	.byte	0x00, 0xf0, 0x11, 0x00


	//----- nvinfo : EIATTR_KPARAM_INFO
	.align		4
.L_267:
        /*0028*/ 	.byte	0x04, 0x17
        /*002a*/ 	.short	(.L_269 - .L_268)
.L_268:
        /*002c*/ 	.word	0x00000000
        /*0030*/ 	.short	0x0005
        /*0032*/ 	.short	0x001c
        /*0034*/ 	.byte	0x00, 0xf0, 0x11, 0x00


	//----- nvinfo : EIATTR_KPARAM_INFO
	.align		4
.L_269:
        /*0038*/ 	.byte	0x04, 0x17
        /*003a*/ 	.short	(.L_271 - .L_270)
.L_270:
        /*003c*/ 	.word	0x00000000
        /*0040*/ 	.short	0x0004
        /*0042*/ 	.short	0x0018
        /*0044*/ 	.byte	0x00, 0xf0, 0x11, 0x00


	//----- nvinfo : EIATTR_KPARAM_INFO
	.align		4
.L_271:
        /*0048*/ 	.byte	0x04, 0x17
        /*004a*/ 	.short	(.L_273 - .L_272)
.L_272:
        /*004c*/ 	.word	0x00000000
        /*0050*/ 	.short	0x0003
        /*0052*/ 	.short	0x0014
        /*0054*/ 	.byte	0x00, 0xf0, 0x11, 0x00


	//----- nvinfo : EIATTR_KPARAM_INFO
	.align		4
.L_273:
        /*0058*/ 	.byte	0x04, 0x17
        /*005a*/ 	.short	(.L_275 - .L_274)
.L_274:
        /*005c*/ 	.word	0x00000000
        /*0060*/ 	.short	0x0002
        /*0062*/ 	.short	0x0010
        /*0064*/ 	.byte	0x00, 0xf0, 0x11, 0x00


	//----- nvinfo : EIATTR_KPARAM_INFO
	.align		4
.L_275:
        /*0068*/ 	.byte	0x04, 0x17
        /*006a*/ 	.short	(.L_277 - .L_276)
.L_276:
        /*006c*/ 	.word	0x00000000
        /*0070*/ 	.short	0x0001
        /*0072*/ 	.short	0x0008
        /*0074*/ 	.byte	0x00, 0xf5, 0x21, 0x00


	//----- nvinfo : EIATTR_KPARAM_INFO
	.align		4
.L_277:
        /*0078*/ 	.byte	0x04, 0x17
        /*007a*/ 	.short	(.L_279 - .L_278)
.L_278:
        /*007c*/ 	.word	0x00000000
        /*0080*/ 	.short	0x0000
        /*0082*/ 	.short	0x0000
        /*0084*/ 	.byte	0x00, 0xf5, 0x21, 0x00


	//----- nvinfo : EIATTR_SPARSE_MMA_MASK
	.align		4
.L_279:
        /*0088*/ 	.byte	0x03, 0x50
        /*008a*/ 	.short	0x0000


	//----- nvinfo : EIATTR_MAXREG_COUNT
	.align		4
        /*008c*/ 	.byte	0x03, 0x1b
        /*008e*/ 	.short	0x00ff


	//----- nvinfo : EIATTR_MERCURY_ISA_VERSION
	.align		4
        /*0090*/ 	.byte	0x03, 0x5f
        /*0092*/ 	.short	0x0101


	//----- nvinfo : EIATTR_VRC_CTA_INIT_COUNT
	.align		4
        /*0094*/ 	.byte	0x02, 0x4a
	.zero		1
	.zero		1


	//----- nvinfo : EIATTR_EXIT_INSTR_OFFSETS
	.align		4
        /*0098*/ 	.byte	0x04, 0x1c
        /*009a*/ 	.short	(.L_281 - .L_280)


	//   ....[0]....
.L_280:
        /*009c*/ 	.word	0x000000d0


	//   ....[1]....
        /*00a0*/ 	.word	0x000002a0


	//----- nvinfo : EIATTR_CRS_STACK_SIZE
	.align		4
.L_281:
        /*00a4*/ 	.byte	0x04, 0x1e
        /*00a6*/ 	.short	(.L_283 - .L_282)
.L_282:
        /*00a8*/ 	.word	0x00000000


	//----- nvinfo : EIATTR_CBANK_PARAM_SIZE
	.align		4
.L_283:
        /*00ac*/ 	.byte	0x03, 0x19
        /*00ae*/ 	.short	0x0028


	//----- nvinfo : EIATTR_PARAM_CBANK
	.align		4
        /*00b0*/ 	.byte	0x04, 0x0a
        /*00b2*/ 	.short	(.L_285 - .L_284)
	.align		4
.L_284:
        /*00b4*/ 	.word	index@(.nv.constant0._Z16add_ARD_grad_ALTPfS_ffffii)
        /*00b8*/ 	.short	0x0380
        /*00ba*/ 	.short	0x0028


	//----- nvinfo : EIATTR_SW_WAR
	.align		4
.L_285:
        /*00bc*/ 	.byte	0x04, 0x36
        /*00be*/ 	.short	(.L_287 - .L_286)
.L_286:
        /*00c0*/ 	.word	0x00000008
.L_287:


//--------------------- .nv.info._Z12add_ARD_gradPfS_S_ii --------------------------
	.section	.nv.info._Z12add_ARD_gradPfS_S_ii,"",@"SHT_CUDA_INFO"
	.sectionflags	@""
	.align	4


	//----- nvinfo : EIATTR_CUDA_API_VERSION
	.align		4
        /*0000*/ 	.byte	0x04, 0x37
        /*0002*/ 	.short	(.L_289 - .L_288)
.L_288:
        /*0004*/ 	.word	0x00000082


	//----- nvinfo : EIATTR_KPARAM_INFO
	.align		4
.L_289:
        /*0008*/ 	.byte	0x04, 0x17
        /*000a*/ 	.short	(.L_291 - .L_290)
.L_290:
        /*000c*/ 	.word	0x00000000
        /*0010*/ 	.short	0x0004
        /*0012*/ 	.short	0x001c
        /*0014*/ 	.byte	0x00, 0xf0, 0x11, 0x00


	//----- nvinfo : EIATTR_KPARAM_INFO
	.align		4
.L_291:
        /*0018*/ 	.byte	0x04, 0x17
        /*001a*/ 	.short	(.L_293 - .L_292)
.L_292:
        /*001c*/ 	.word	0x00000000
        /*0020*/ 	.short	0x0003
        /*0022*/ 	.short	0x0018
        /*0024*/ 	.byte	0x00, 0xf0, 0x11, 0x00


	//----- nvinfo : EIATTR_KPARAM_INFO
	.align		4
.L_293:
        /*0028*/ 	.byte	0x04, 0x17
        /*002a*/ 	.short	(.L_295 - .L_294)
.L_294:
        /*002c*/ 	.word	0x00000000
        /*0030*/ 	.short	0x0002
        /*0032*/ 	.short	0x0010
        /*0034*/ 	.byte	0x00, 0xf5, 0x21, 0x00


	//----- nvinfo : EIATTR_KPARAM_INFO
	.align		4
.L_295:
        /*0038*/ 	.byte	0x04, 0x17
        /*003a*/ 	.short	(.L_297 - .L_296)
.L_296:
        /*003c*/ 	.word	0x00000000
        /*0040*/ 	.short	0x0001
        /*0042*/ 	.short	0x0008
        /*0044*/ 	.byte	0x00, 0xf5, 0x21, 0x00


	//----- nvinfo : EIATTR_KPARAM_INFO
	.align		4
.L_297:
        /*0048*/ 	.byte	0x04, 0x17
        /*004a*/ 	.short	(.L_299 - .L_298)
.L_298:
        /*004c*/ 	.word	0x00000000
        /*0050*/ 	.short	0x0000
        /*0052*/ 	.short	0x0000
        /*0054*/ 	.byte	0x00, 0xf5, 0x21, 0x00


	//----- nvinfo : EIATTR_SPARSE_MMA_MASK
	.align		4
.L_299:
        /*0058*/ 	.byte	0x03, 0x50
        /*005a*/ 	.short	0x0000


	//----- nvinfo : EIATTR_MAXREG_COUNT
	.align		4
        /*005c*/ 	.byte	0x03, 0x1b
        /*005e*/ 	.short	0x00ff


	//----- nvinfo : EIATTR_MERCURY_ISA_VERSION
	.align		4
        /*0060*/ 	.byte	0x03, 0x5f
        /*0062*/ 	.short	0x0101


	//----- nvinfo : EIATTR_VRC_CTA_INIT_COUNT
	.align		4
        /*0064*/ 	.byte	0x02, 0x4a
	.zero		1
	.zero		1


	//----- nvinfo : EIATTR_EXIT_INSTR_OFFSETS
	.align		4
        /*0068*/ 	.byte	0x04, 0x1c
        /*006a*/ 	.short	(.L_301 - .L_300)


	//   ....[0]....
.L_300:
        /*006c*/ 	.word	0x000000d0


	//   ....[1]....
        /*0070*/ 	.word	0x00000270


	//----- nvinfo : EIATTR_CRS_STACK_SIZE
	.align		4
.L_301:
        /*0074*/ 	.byte	0x04, 0x1e
        /*0076*/ 	.short	(.L_303 - .L_302)
.L_302:
        /*0078*/ 	.word	0x00000000


	//----- nvinfo : EIATTR_CBANK_PARAM_SIZE
	.align		4
.L_303:
        /*007c*/ 	.byte	0x03, 0x19
        /*007e*/ 	.short	0x0020


	//----- nvinfo : EIATTR_PARAM_CBANK
	.align		4
        /*0080*/ 	.byte	0x04, 0x0a
        /*0082*/ 	.short	(.L_305 - .L_304)
	.align		4
.L_304:
        /*0084*/ 	.word	index@(.nv.constant0._Z12add_ARD_gradPfS_S_ii)
        /*0088*/ 	.short	0x0380
        /*008a*/ 	.short	0x0020


	//----- nvinfo : EIATTR_SW_WAR
	.align		4
.L_305:
        /*008c*/ 	.byte	0x04, 0x36
        /*008e*/ 	.short	(.L_307 - .L_306)
.L_306:
        /*0090*/ 	.word	0x00000008
.L_307:


//--------------------- .nv.info._Z8add_biasPfS_ii --------------------------
	.section	.nv.info._Z8add_biasPfS_ii,"",@"SHT_CUDA_INFO"
	.sectionflags	@""
	.align	4


	//----- nvinfo : EIATTR_CUDA_API_VERSION
	.align		4
        /*0000*/ 	.byte	0x04, 0x37
        /*0002*/ 	.short	(.L_309 - .L_308)
.L_308:
        /*0004*/ 	.word	0x00000082


	//----- nvinfo : EIATTR_KPARAM_INFO
	.align		4
.L_309:
        /*0008*/ 	.byte	0x04, 0x17
        /*000a*/ 	.short	(.L_311 - .L_310)
.L_310:
        /*000c*/ 	.word	0x00000000
        /*0010*/ 	.short	0x0003
        /*0012*/ 	.short	0x0014
        /*0014*/ 	.byte	0x00, 0xf0, 0x11, 0x00


	//----- nvinfo : EIATTR_KPARAM_INFO
	.align		4
.L_311:
        /*0018*/ 	.byte	0x04, 0x17
        /*001a*/ 	.short	(.L_313 - .L_312)
.L_312:
        /*001c*/ 	.word	0x00000000
        /*0020*/ 	.short	0x0002
        /*0022*/ 	.short	0x0010
        /*0024*/ 	.byte	0x00, 0xf0, 0x11, 0x00


	//----- nvinfo : EIATTR_KPARAM_INFO
	.align		4
.L_313:
        /*0028*/ 	.byte	0x04, 0x17
        /*002a*/ 	.short	(.L_315 - .L_314)
.L_314:
        /*002c*/ 	.word	0x00000000
        /*0030*/ 	.short	0x0001
        /*0032*/ 	.short	0x0008
        /*0034*/ 	.byte	0x00, 0xf5, 0x21, 0x00


	//----- nvinfo : EIATTR_KPARAM_INFO
	.align		4
.L_315:
        /*0038*/ 	.byte	0x04, 0x17
        /*003a*/ 	.short	(.L_317 - .L_316)
.L_316:
        /*003c*/ 	.word	0x00000000
        /*0040*/ 	.short	0x0000
        /*0042*/ 	.short	0x0000
        /*0044*/ 	.byte	0x00, 0xf5, 0x21, 0x00


	//----- nvinfo : EIATTR_SPARSE_MMA_MASK
	.align		4
.L_317:
        /*0048*/ 	.byte	0x03, 0x50
        /*004a*/ 	.short	0x0000


	//----- nvinfo : EIATTR_MAXREG_COUNT
	.align		4
        /*004c*/ 	.byte	0x03, 0x1b
        /*004e*/ 	.short	0x00ff


	//----- nvinfo : EIATTR_MERCURY_ISA_VERSION
	.align		4
        /*0050*/ 	.byte	0x03, 0x5f
        /*0052*/ 	.short	0x0101


	//----- nvinfo : EIATTR_VRC_CTA_INIT_COUNT
	.align		4
        /*0054*/ 	.byte	0x02, 0x4a
	.zero		1
	.zero		1


	//----- nvinfo : EIATTR_EXIT_INSTR_OFFSETS
	.align		4
        /*0058*/ 	.byte	0x04, 0x1c
        /*005a*/ 	.short	(.L_319 - .L_318)


	//   ....[0]....
.L_318:
        /*005c*/ 	.word	0x000000c0


	//   ....[1]....
        /*0060*/ 	.word	0x00000170


	//----- nvinfo : EIATTR_CBANK_PARAM_SIZE
	.align		4
.L_319:
        /*0064*/ 	.byte	0x03, 0x19
        /*0066*/ 	.short	0x0018


	//----- nvinfo : EIATTR_PARAM_CBANK
	.align		4
        /*0068*/ 	.byte	0x04, 0x0a
        /*006a*/ 	.short	(.L_321 - .L_320)
	.align		4
.L_320:
        /*006c*/ 	.word	index@(.nv.constant0._Z8add_biasPfS_ii)
        /*0070*/ 	.short	0x0380
        /*0072*/ 	.short	0x0018


	//----- nvinfo : EIATTR_SW_WAR
	.align		4
.L_321:
        /*0074*/ 	.byte	0x04, 0x36
        /*0076*/ 	.short	(.L_323 - .L_322)
.L_322:
        /*0078*/ 	.word	0x00000008
.L_323:


//--------------------- .nv.info._Z7softmaxPfii   --------------------------
	.section	.nv.info._Z7softmaxPfii,"",@"SHT_CUDA_INFO"
	.sectionflags	@""
	.align	4


	//----- nvinfo : EIATTR_CUDA_API_VERSION
	.align		4
        /*0000*/ 	.byte	0x04, 0x37
        /*0002*/ 	.short	(.L_325 - .L_324)
.L_324:
        /*0004*/ 	.word	0x00000082


	//----- nvinfo : EIATTR_KPARAM_INFO
	.align		4
.L_325:
        /*0008*/ 	.byte	0x04, 0x17
        /*000a*/ 	.short	(.L_327 - .L_326)
.L_326:
        /*000c*/ 	.word	0x00000000
        /*0010*/ 	.short	0x0002
        /*0012*/ 	.short	0x000c
        /*0014*/ 	.byte	0x00, 0xf0, 0x11, 0x00


	//----- nvinfo : EIATTR_KPARAM_INFO
	.align		4
.L_327:
        /*0018*/ 	.byte	0x04, 0x17
        /*001a*/ 	.short	(.L_329 - .L_328)
.L_328:
        /*001c*/ 	.word	0x00000000
        /*0020*/ 	.short	0x0001
        /*0022*/ 	.short	0x0008
        /*0024*/ 	.byte	0x00, 0xf0, 0x11, 0x00


	//----- nvinfo : EIATTR_KPARAM_INFO
	.align		4
.L_329:
        /*0028*/ 	.byte	0x04, 0x17
        /*002a*/ 	.short	(.L_331 - .L_330)
.L_330:
        /*002c*/ 	.word	0x00000000
        /*0030*/ 	.short	0x0000
        /*0032*/ 	.short	0x0000
        /*0034*/ 	.byte	0x00, 0xf5, 0x21, 0x00


	//----- nvinfo : EIATTR_SPARSE_MMA_MASK
	.align		4
.L_331:
        /*0038*/ 	.byte	0x03, 0x50
        /*003a*/ 	.short	0x0000


	//----- nvinfo : EIATTR_MAXREG_COUNT
	.align		4
        /*003c*/ 	.byte	0x03, 0x1b
        /*003e*/ 	.short	0x00ff


	//----- nvinfo : EIATTR_MERCURY_ISA_VERSION
	.align		4
        /*0040*/ 	.byte	0x03, 0x5f
        /*0042*/ 	.short	0x0101


	//----- nvinfo : EIATTR_VRC_CTA_INIT_COUNT
	.align		4
        /*0044*/ 	.byte	0x02, 0x4a
	.zero		1
	.zero		1


	//----- nvinfo : EIATTR_EXIT_INSTR_OFFSETS
	.align		4
        /*0048*/ 	.byte	0x04, 0x1c
        /*004a*/ 	.short	(.L_333 - .L_332)


	//   ....[0]....
.L_332:
        /*004c*/ 	.word	0x00000070


	//   ....[1]....
        /*0050*/ 	.word	0x00000d20


	//   ....[2]....
        /*0054*/ 	.word	0x00001b10


	//   ....[3]....
        /*0058*/ 	.word	0x00002270


	//   ....[4]....
        /*005c*/ 	.word	0x000026a0


	//   ....[5]....
        /*0060*/ 	.word	0x00002880


	//----- nvinfo : EIATTR_CRS_STACK_SIZE
	.align		4
.L_333:
        /*0064*/ 	.byte	0x04, 0x1e
        /*0066*/ 	.short	(.L_335 - .L_334)
.L_334:
        /*0068*/ 	.word	0x00000000


	//----- nvinfo : EIATTR_CBANK_PARAM_SIZE
	.align		4
.L_335:
        /*006c*/ 	.byte	0x03, 0x19
        /*006e*/ 	.short	0x0010


	//----- nvinfo : EIATTR_PARAM_CBANK
	.align		4
        /*0070*/ 	.byte	0x04, 0x0a
        /*0072*/ 	.short	(.L_337 - .L_336)
	.align		4
.L_336:
        /*0074*/ 	.word	index@(.nv.constant0._Z7softmaxPfii)
        /*0078*/ 	.short	0x0380
        /*007a*/ 	.short	0x0010


	//----- nvinfo : EIATTR_SW_WAR
	.align		4
.L_337:
        /*007c*/ 	.byte	0x04, 0x36
        /*007e*/ 	.short	(.L_339 - .L_338)
.L_338:
        /*0080*/ 	.word	0x00000008
.L_339:


//--------------------- .nv.callgraph             --------------------------
	.section	.nv.callgraph,"",@"SHT_CUDA_CALLGRAPH"
	.align	4
	.sectionentsize	8
	.align		4
        /*0000*/ 	.word	0x00000000
	.align		4
        /*0004*/ 	.word	0xffffffff
	.align		4
        /*0008*/ 	.word	0x00000000
	.align		4
        /*000c*/ 	.word	0xfffffffe
	.align		4
        /*0010*/ 	.word	0x00000000
	.align		4
        /*0014*/ 	.word	0xfffffffd
	.align		4
        /*0018*/ 	.word	0x00000000
	.align		4
        /*001c*/ 	.word	0xfffffffc


//--------------------- .text._Z9rect_gradPfS_ii  --------------------------
	.section	.text._Z9rect_gradPfS_ii,"ax",@progbits
	.align	128
        .global         _Z9rect_gradPfS_ii
        .type           _Z9rect_gradPfS_ii,@function
        .size           _Z9rect_gradPfS_ii,(.L_x_152 - _Z9rect_gradPfS_ii)
        .other          _Z9rect_gradPfS_ii,@"STO_CUDA_ENTRY STV_DEFAULT"
_Z9rect_gradPfS_ii:
.text._Z9rect_gradPfS_ii:
[----:B------:R-:W-:Y:S01]  /*0000*/  LDC R1, c[0x0][0x37c] ;  /* 0x0000df00ff017b82 */ /* 0x000fe20000000800 */
[----:B------:R-:W0:Y:S07]  /*0010*/  S2R R2, SR_TID.X ;  /* 0x0000000000027919 */ /* 0x000e2e0000002100 */
[----:B------:R-:W1:Y:S01]  /*0020*/  LDC R0, c[0x0][0x364] ;  /* 0x0000d900ff007b82 */ /* 0x000e620000000800 */
[----:B------:R-:W2:Y:S01]  /*0030*/  LDCU.64 UR6, c[0x0][0x390] ;  /* 0x00007200ff0677ac */ /* 0x000ea20008000a00 */
[----:B------:R-:W1:Y:S06]  /*0040*/  S2R R5, SR_TID.Y ;  /* 0x0000000000057919 */ /* 0x000e6c0000002200 */
[----:B------:R-:W0:Y:S08]  /*0050*/  S2UR UR5, SR_CTAID.X ;  /* 0x00000000000579c3 */ /* 0x000e300000002500 */
[----:B------:R-:W0:Y:S08]  /*0060*/  LDC R3, c[0x0][0x360] ;  /* 0x0000d800ff037b82 */ /* 0x000e300000000800 */
[----:B------:R-:W1:Y:S01]  /*0070*/  S2UR UR4, SR_CTAID.Y ;  /* 0x00000000000479c3 */ /* 0x000e620000002600 */
[----:B0-----:R-:W-:-:S05]  /*0080*/  IMAD R3, R3, UR5, R2 ;  /* 0x0000000503037c24 */ /* 0x001fca000f8e0202 */
[----:B--2---:R-:W-:Y:S01]  /*0090*/  ISETP.GE.AND P0, PT, R3, UR7, PT ;  /* 0x0000000703007c0c */ /* 0x004fe2000bf06270 */
[----:B-1----:R-:W-:-:S04]  /*00a0*/  IMAD R0, R0, UR4, R5 ;  /* 0x0000000400007c24 */ /* 0x002fc8000f8e0205 */
[C---:B------:R-:W-:Y:S01]  /*00b0*/  IMAD R5, R0.reuse, UR7, R3 ;  /* 0x0000000700057c24 */ /* 0x040fe2000f8e0203 */
[----:B------:R-:W-:-:S13]  /*00c0*/  ISETP.GE.OR P0, PT, R0, UR6, P0 ;  /* 0x0000000600007c0c */ /* 0x000fda0008706670 */
[----:B------:R-:W-:Y:S05]  /*00d0*/  @P0 EXIT ;  /* 0x000000000000094d */ /* 0x000fea0003800000 */
[----:B------:R-:W0:Y:S01]  /*00e0*/  LDC.64 R2, c[0x0][0x388] ;  /* 0x0000e200ff027b82 */ /* 0x000e220000000a00 */
[----:B------:R-:W1:Y:S01]  /*00f0*/  LDCU.64 UR4, c[0x0][0x358] ;  /* 0x00006b00ff0477ac */ /* 0x000e620008000a00 */
[----:B0-----:R-:W-:-:S06]  /*0100*/  IMAD.WIDE R2, R5, 0x4, R2 ;  /* 0x0000000405027825 */ /* 0x001fcc00078e0202 */
[----:B-1----:R-:W2:Y:S02]  /*0110*/  LDG.E R2, desc[UR4][R2.64] ;  /* 0x0000000402027981 */ /* 0x002ea4000c1e1900 */
[----:B--2---:R-:W-:-:S13]  /*0120*/  FSETP.NEU.AND P0, PT, R2, RZ, PT ;  /* 0x000000ff0200720b */ /* 0x004fda0003f0d000 */
[----:B------:R-:W-:Y:S05]  /*0130*/  @P0 EXIT ;  /* 0x000000000000094d */ /* 0x000fea0003800000 */
[----:B------:R-:W0:Y:S02]  /*0140*/  LDC.64 R2, c[0x0][0x380] ;  /* 0x0000e000ff027b82 */ /* 0x000e240000000a00 */
[----:B0-----:R-:W-:-:S05]  /*0150*/  IMAD.WIDE R2, R5, 0x4, R2 ;  /* 0x0000000405027825 */ /* 0x001fca00078e0202 */
[----:B------:R-:W-:Y:S01]  /*0160*/  STG.E desc[UR4][R2.64], RZ ;  /* 0x000000ff02007986 */ /* 0x000fe2000c101904 */
[----:B------:R-:W-:Y:S05]  /*0170*/  EXIT ;  /* 0x000000000000794d */ /* 0x000fea0003800000 */
.L_x_0:
[----:B------:R-:W-:-:S00]  /*0180*/  BRA `(.L_x_0) ;  /* 0xfffffffc00fc7947 */ /* 0x000fc0000383ffff */
[----:B------:R-:W-:-:S00]  /*0190*/  NOP ;  /* 0x0000000000007918 */ /* 0x000fc00000000000 */
        /* <DEDUP_REMOVED lines=14> */
.L_x_152:


//--------------------- .text._Z26scale_momentum_normal_unitPfS_ii --------------------------
	.section	.text._Z26scale_momentum_normal_unitPfS_ii,"ax",@progbits
	.align	128
        .global         _Z26scale_momentum_normal_unitPfS_ii
        .type           _Z26scale_momentum_normal_unitPfS_ii,@function
        .size           _Z26scale_momentum_normal_unitPfS_ii,(.L_x_153 - _Z26scale_momentum_normal_unitPfS_ii)
        .other          _Z26scale_momentum_normal_unitPfS_ii,@"STO_CUDA_ENTRY STV_DEFAULT"
_Z26scale_momentum_normal_unitPfS_ii:
.text._Z26scale_momentum_normal_unitPfS_ii:
        /* <DEDUP_REMOVED lines=10> */
[----:B-1----:R-:W-:-:S05]  /*00a0*/  IMAD R0, R0, UR4, R3 ;  /* 0x0000000400007c24 */ /* 0x002fca000f8e0203 */
[----:B------:R-:W-:-:S13]  /*00b0*/  ISETP.GE.OR P0, PT, R0, UR6, P0 ;  /* 0x0000000600007c0c */ /* 0x000fda0008706670 */
[----:B------:R-:W-:Y:S05]  /*00c0*/  @P0 EXIT ;  /* 0x000000000000094d */ /* 0x000fea0003800000 */
[----:B------:R-:W0:Y:S01]  /*00d0*/  LDC.64 R4, c[0x0][0x388] ;  /* 0x0000e200ff047b82 */ /* 0x000e220000000a00 */
[----:B------:R-:W1:Y:S01]  /*00e0*/  LDCU.64 UR4, c[0x0][0x358] ;  /* 0x00006b00ff0477ac */ /* 0x000e620008000a00 */
[----:B------:R-:W-:-:S06]  /*00f0*/  IMAD R9, R0, UR7, R7 ;  /* 0x0000000700097c24 */ /* 0x000fcc000f8e0207 */
[----:B------:R-:W2:Y:S01]  /*0100*/  LDC.64 R2, c[0x0][0x380] ;  /* 0x0000e000ff027b82 */ /* 0x000ea20000000a00 */
[----:B0-----:R-:W-:-:S06]  /*0110*/  IMAD.WIDE R4, R7, 0x4, R4 ;  /* 0x0000000407047825 */ /* 0x001fcc00078e0204 */
[----:B-1----:R-:W3:Y:S01]  /*0120*/  LDG.E R5, desc[UR4][R4.64] ;  /* 0x0000000404057981 */ /* 0x002ee2000c1e1900 */
[----:B--2---:R-:W-:-:S05]  /*0130*/  IMAD.WIDE R2, R9, 0x4, R2 ;  /* 0x0000000409027825 */ /* 0x004fca00078e0202 */
[----:B------:R-:W3:Y:S02]  /*0140*/  LDG.E R0, desc[UR4][R2.64] ;  /* 0x0000000402007981 */ /* 0x000ee4000c1e1900 */
[----:B---3--:R-:W-:-:S05]  /*0150*/  FMUL R0, R0, R5 ;  /* 0x0000000500007220 */ /* 0x008fca0000400000 */
[----:B------:R-:W-:-:S05]  /*0160*/  FMNMX.NAN R7, R0, 10, PT ;  /* 0x4120000000077809 */ /* 0x000fca0003820000 */
[----:B------:R-:W-:Y:S01]  /*0170*/  STG.E desc[UR4][R2.64], R7 ;  /* 0x0000000702007986 */ /* 0x000fe2000c101904 */
[----:B------:R-:W-:Y:S05]  /*0180*/  EXIT ;  /* 0x000000000000794d */ /* 0x000fea0003800000 */
.L_x_1:
        /* <DEDUP_REMOVED lines=15> */
.L_x_153:


//--------------------- .text._Z29scale_stepsize_Gaussian_LayerPfS_ii --------------------------
	.section	.text._Z29scale_stepsize_Gaussian_LayerPfS_ii,"ax",@progbits
	.align	128
        .global         _Z29scale_stepsize_Gaussian_LayerPfS_ii
        .type           _Z29scale_stepsize_Gaussian_LayerPfS_ii,@function
        .size           _Z29scale_stepsize_Gaussian_LayerPfS_ii,(.L_x_142 - _Z29scale_stepsize_Gaussian_LayerPfS_ii)
        .other          _Z29scale_stepsize_Gaussian_LayerPfS_ii,@"STO_CUDA_ENTRY STV_DEFAULT"
_Z29scale_stepsize_Gaussian_LayerPfS_ii:
.text._Z29scale_stepsize_Gaussian_LayerPfS_ii:
        /* <DEDUP_REMOVED lines=15> */
[----:B------:R-:W0:Y:S07]  /*00f0*/  LDCU.64 UR4, c[0x0][0x358] ;  /* 0x00006b00ff0477ac */ /* 0x000e2e0008000a00 */
[----:B------:R-:W1:Y:S01]  /*0100*/  LDC.64 R2, c[0x0][0x380] ;  /* 0x0000e000ff027b82 */ /* 0x000e620000000a00 */
[----:B0-----:R-:W2:Y:S01]  /*0110*/  LDG.E R0, desc[UR4][R4.64] ;  /* 0x0000000404007981 */ /* 0x001ea2000c1e1900 */
[----:B-1----:R-:W-:-:S05]  /*0120*/  IMAD.WIDE R2, R7, 0x4, R2 ;  /* 0x0000000407027825 */ /* 0x002fca00078e0202 */
[----:B------:R0:W5:Y:S01]  /*0130*/  LDG.E R6, desc[UR4][R2.64] ;  /* 0x0000000402067981 */ /* 0x000162000c1e1900 */
[----:B--2---:R-:W-:Y:S01]  /*0140*/  IADD3 R8, PT, PT, R0, -0xd000000, RZ ;  /* 0xf300000000087810 */ /* 0x004fe20007ffe0ff */
[----:B------:R0:W1:Y:S03]  /*0150*/  MUFU.RSQ R7, R0 ;  /* 0x0000000000077308 */ /* 0x0000660000001400 */
[----:B------:R-:W-:-:S13]  /*0160*/  ISETP.GT.U32.AND P0, PT, R8, 0x727fffff, PT ;  /* 0x727fffff0800780c */ /* 0x000fda0003f04070 */
[----:B0-----:R-:W-:Y:S05]  /*0170*/  @!P0 BRA `(.L_x_2) ;  /* 0x0000000000108947 */ /* 0x001fea0003800000 */
[----:B------:R-:W-:-:S07]  /*0180*/  MOV R8, 0x1a0 ;  /* 0x000001a000087802 */ /* 0x000fce0000000f00 */
[----:B-1---5:R-:W-:Y:S05]  /*0190*/  CALL.REL.NOINC `($__internal_0_$__cuda_sm20_sqrt_rn_f32_slowpath) ;  /* 0x0000000000287944 */ /* 0x022fea0003c00000 */
[----:B------:R-:W-:Y:S01]  /*01a0*/  MOV R5, R0 ;  /* 0x0000000000057202 */ /* 0x000fe20000000f00 */
[----:B------:R-:W-:Y:S06]  /*01b0*/  BRA `(.L_x_3) ;  /* 0x0000000000107947 */ /* 0x000fec0003800000 */
.L_x_2:
[----:B-1----:R-:W-:Y:S01]  /*01c0*/  FMUL.FTZ R5, R0, R7 ;  /* 0x0000000700057220 */ /* 0x002fe20000410000 */
[----:B------:R-:W-:-:S03]  /*01d0*/  FMUL.FTZ R7, R7, 0.5 ;  /* 0x3f00000007077820 */ /* 0x000fc60000410000 */
[----:B------:R-:W-:-:S04]  /*01e0*/  FFMA R0, -R5, R5, R0 ;  /* 0x0000000505007223 */ /* 0x000fc80000000100 */
[----:B------:R-:W-:-:S07]  /*01f0*/  FFMA R5, R0, R7, R5 ;  /* 0x0000000700057223 */ /* 0x000fce0000000005 */
.L_x_3:
[----:B-----5:R-:W-:-:S05]  /*0200*/  FMUL R5, R6, R5 ;  /* 0x0000000506057220 */ /* 0x020fca0000400000 */
[----:B------:R-:W-:-:S05]  /*0210*/  FMNMX.NAN R5, R5, 10, PT ;  /* 0x4120000005057809 */ /* 0x000fca0003820000 */
[----:B------:R-:W-:Y:S01]  /*0220*/  STG.E desc[UR4][R2.64], R5 ;  /* 0x0000000502007986 */ /* 0x000fe2000c101904 */
[----:B------:R-:W-:Y:S05]  /*0230*/  EXIT ;  /* 0x000000000000794d */ /* 0x000fea0003800000 */
        .weak           $__internal_0_$__cuda_sm20_sqrt_rn_f32_slowpath
        .type           $__internal_0_$__cuda_sm20_sqrt_rn_f32_slowpath,@function
        .size           $__internal_0_$__cuda_sm20_sqrt_rn_f32_slowpath,(.L_x_142 - $__internal_0_$__cuda_sm20_sqrt_rn_f32_slowpath)
$__internal_0_$__cuda_sm20_sqrt_rn_f32_slowpath:
[----:B------:R-:W-:-:S13]  /*0240*/  LOP3.LUT P0, RZ, R0, 0x7fffffff, RZ, 0xc0, !PT ;  /* 0x7fffffff00ff7812 */ /* 0x000fda000780c0ff */
[----:B------:R-:W-:Y:S01]  /*0250*/  @!P0 MOV R4, R0 ;  /* 0x0000000000048202 */ /* 0x000fe20000000f00 */
[----:B------:R-:W-:Y:S06]  /*0260*/  @!P0 BRA `(.L_x_4) ;  /* 0x0000000000448947 */ /* 0x000fec0003800000 */
[----:B------:R-:W-:-:S13]  /*0270*/  FSETP.GEU.FTZ.AND P0, PT, R0, RZ, PT ;  /* 0x000000ff0000720b */ /* 0x000fda0003f1e000 */
[----:B------:R-:W-:Y:S01]  /*0280*/  @!P0 MOV R4, 0x7fffffff ;  /* 0x7fffffff00048802 */ /* 0x000fe20000000f00 */
[----:B------:R-:W-:Y:S06]  /*0290*/  @!P0 BRA `(.L_x_4) ;  /* 0x0000000000388947 */ /* 0x000fec0003800000 */
[----:B------:R-:W-:-:S13]  /*02a0*/  FSETP.GTU.FTZ.AND P0, PT, |R0|, +INF , PT ;  /* 0x7f8000000000780b */ /* 0x000fda0003f1c200 */
[----:B------:R-:W-:Y:S01]  /*02b0*/  @P0 FADD.FTZ R4, R0, 1 ;  /* 0x3f80000000040421 */ /* 0x000fe20000010000 */
[----:B------:R-:W-:Y:S06]  /*02c0*/  @P0 BRA `(.L_x_4) ;  /* 0x00000000002c0947 */ /* 0x000fec0003800000 */
[----:B------:R-:W-:-:S13]  /*02d0*/  FSETP.NEU.FTZ.AND P0, PT, |R0|, +INF , PT ;  /* 0x7f8000000000780b */ /* 0x000fda0003f1d200 */
[----:B------:R-:W-:Y:S01]  /*02e0*/  @!P0 MOV R4, R0 ;  /* 0x0000000000048202 */ /* 0x000fe20000000f00 */
[----:B------:R-:W-:Y:S06]  /*02f0*/  @!P0 BRA `(.L_x_4) ;  /* 0x0000000000208947 */ /* 0x000fec0003800000 */
[----:B------:R-:W-:-:S04]  /*0300*/  FFMA R0, R0, 1.84467440737095516160e+19, RZ ;  /* 0x5f80000000007823 */ /* 0x000fc800000000ff */
[----:B------:R-:W0:Y:S02]  /*0310*/  MUFU.RSQ R5, R0 ;  /* 0x0000000000057308 */ /* 0x000e240000001400 */
[----:B0-----:R-:W-:Y:S01]  /*0320*/  FMUL.FTZ R7, R0, R5 ;  /* 0x0000000500077220 */ /* 0x001fe20000410000 */
[----:B------:R-:W-:-:S03]  /*0330*/  FMUL.FTZ R5, R5, 0.5 ;  /* 0x3f00000005057820 */ /* 0x000fc60000410000 */
[----:B------:R-:W-:-:S04]  /*0340*/  FADD.FTZ R4, -R7, -RZ ;  /* 0x800000ff07047221 */ /* 0x000fc80000010100 */
[----:B------:R-:W-:-:S04]  /*0350*/  FFMA R4, R7, R4, R0 ;  /* 0x0000000407047223 */ /* 0x000fc80000000000 */
[----:B------:R-:W-:-:S04]  /*0360*/  FFMA R4, R4, R5, R7 ;  /* 0x0000000504047223 */ /* 0x000fc80000000007 */
[----:B------:R-:W-:-:S07]  /*0370*/  FMUL.FTZ R4, R4, 2.3283064365386962891e-10 ;  /* 0x2f80000004047820 */ /* 0x000fce0000410000 */
.L_x_4:
[----:B------:R-:W-:Y:S01]  /*0380*/  HFMA2 R5, -RZ, RZ, 0, 0 ;  /* 0x00000000ff057431 */ /* 0x000fe200000001ff */
[----:B------:R-:W-:Y:S02]  /*0390*/  MOV R0, R4 ;  /* 0x0000000400007202 */ /* 0x000fe40000000f00 */
[----:B------:R-:W-:-:S04]  /*03a0*/  MOV R4, R8 ;  /* 0x0000000800047202 */ /* 0x000fc80000000f00 */
[----:B------:R-:W-:Y:S05]  /*03b0*/  RET.REL.NODEC R4 `(_Z29scale_stepsize_Gaussian_LayerPfS_ii) ;  /* 0xfffffffc04107950 */ /* 0x000fea0003c3ffff */
.L_x_5:
        /* <DEDUP_REMOVED lines=12> */
.L_x_142:


//--------------------- .text._Z29scale_momentum_Gaussian_LayerPfS_ii --------------------------
	.section	.text._Z29scale_momentum_Gaussian_LayerPfS_ii,"ax",@progbits
	.align	128
        .global         _Z29scale_momentum_Gaussian_LayerPfS_ii
        .type           _Z29scale_momentum_Gaussian_LayerPfS_ii,@function
        .size           _Z29scale_momentum_Gaussian_LayerPfS_ii,(.L_x_143 - _Z29scale_momentum_Gaussian_LayerPfS_ii)
        .other          _Z29scale_momentum_Gaussian_LayerPfS_ii,@"STO_CUDA_ENTRY STV_DEFAULT"
_Z29scale_momentum_Gaussian_LayerPfS_ii:
.text._Z29scale_momentum_Gaussian_LayerPfS_ii:
        /* <DEDUP_REMOVED lines=25> */
[----:B-1---5:R-:W-:Y:S05]  /*0190*/  CALL.REL.NOINC `($__internal_1_$__cuda_sm20_sqrt_rn_f32_slowpath) ;  /* 0x0000000000287944 */ /* 0x022fea0003c00000 */
[----:B------:R-:W-:Y:S01]  /*01a0*/  MOV R5, R0 ;  /* 0x0000000000057202 */ /* 0x000fe20000000f00 */
[----:B------:R-:W-:Y:S06]  /*01b0*/  BRA `(.L_x_7) ;  /* 0x0000000000107947 */ /* 0x000fec0003800000 */
.L_x_6:
[----:B-1----:R-:W-:Y:S01]  /*01c0*/  FMUL.FTZ R5, R0, R7 ;  /* 0x0000000700057220 */ /* 0x002fe20000410000 */
[----:B------:R-:W-:-:S03]  /*01d0*/  FMUL.FTZ R7, R7, 0.5 ;  /* 0x3f00000007077820 */ /* 0x000fc60000410000 */
[----:B------:R-:W-:-:S04]  /*01e0*/  FFMA R0, -R5, R5, R0 ;  /* 0x0000000505007223 */ /* 0x000fc80000000100 */
[----:B------:R-:W-:-:S07]  /*01f0*/  FFMA R5, R0, R7, R5 ;  /* 0x0000000700057223 */ /* 0x000fce0000000005 */
.L_x_7:
[----:B-----5:R-:W-:-:S05]  /*0200*/  FMUL R5, R6, R5 ;  /* 0x0000000506057220 */ /* 0x020fca0000400000 */
[----:B------:R-:W-:-:S05]  /*0210*/  FMNMX.NAN R5, R5, 10, PT ;  /* 0x4120000005057809 */ /* 0x000fca0003820000 */
[----:B------:R-:W-:Y:S01]  /*0220*/  STG.E desc[UR4][R2.64], R5 ;  /* 0x0000000502007986 */ /* 0x000fe2000c101904 */
[----:B------:R-:W-:Y:S05]  /*0230*/  EXIT ;  /* 0x000000000000794d */ /* 0x000fea0003800000 */
        .weak           $__internal_1_$__cuda_sm20_sqrt_rn_f32_slowpath
        .type           $__internal_1_$__cuda_sm20_sqrt_rn_f32_slowpath,@function
        .size           $__internal_1_$__cuda_sm20_sqrt_rn_f32_slowpath,(.L_x_143 - $__internal_1_$__cuda_sm20_sqrt_rn_f32_slowpath)
$__internal_1_$__cuda_sm20_sqrt_rn_f32_slowpath:
        /* <DEDUP_REMOVED lines=20> */
.L_x_8:
[----:B------:R-:W-:Y:S01]  /*0380*/  HFMA2 R5, -RZ, RZ, 0, 0 ;  /* 0x00000000ff057431 */ /* 0x000fe200000001ff */
[----:B------:R-:W-:Y:S02]  /*0390*/  MOV R0, R4 ;  /* 0x0000000400007202 */ /* 0x000fe40000000f00 */
[----:B------:R-:W-:-:S04]  /*03a0*/  MOV R4, R8 ;  /* 0x0000000800047202 */ /* 0x000fc80000000f00 */
[----:B------:R-:W-:Y:S05]  /*03b0*/  RET.REL.NODEC R4 `(_Z29scale_momentum_Gaussian_LayerPfS_ii) ;  /* 0xfffffffc04107950 */ /* 0x000fea0003c3ffff */
.L_x_9:
        /* <DEDUP_REMOVED lines=12> */
.L_x_143:


//--------------------- .text._Z18scale_stepsize_ARDPfS_ii --------------------------
	.section	.text._Z18scale_stepsize_ARDPfS_ii,"ax",@progbits
	.align	128
        .global         _Z18scale_stepsize_ARDPfS_ii
        .type           _Z18scale_stepsize_ARDPfS_ii,@function
        .size           _Z18scale_stepsize_ARDPfS_ii,(.L_x_144 - _Z18scale_stepsize_ARDPfS_ii)
        .other          _Z18scale_stepsize_ARDPfS_ii,@"STO_CUDA_ENTRY STV_DEFAULT"
_Z18scale_stepsize_ARDPfS_ii:
.text._Z18scale_stepsize_ARDPfS_ii:
        /* <DEDUP_REMOVED lines=15> */
[----:B------:R-:W1:Y:S07]  /*00f0*/  LDCU.64 UR4, c[0x0][0x358] ;  /* 0x00006b00ff0477ac */ /* 0x000e6e0008000a00 */
[----:B------:R-:W2:Y:S01]  /*0100*/  LDC.64 R2, c[0x0][0x380] ;  /* 0x0000e000ff027b82 */ /* 0x000ea20000000a00 */
[----:B0-----:R-:W-:-:S05]  /*0110*/  IMAD.WIDE.U32 R4, R7, 0x4, R4 ;  /* 0x0000000407047825 */ /* 0x001fca00078e0004 */
[----:B-1----:R-:W3:Y:S01]  /*0120*/  LDG.E R0, desc[UR4][R4.64] ;  /* 0x0000000404007981 */ /* 0x002ee2000c1e1900 */
[----:B--2---:R-:W-:-:S05]  /*0130*/  IMAD.WIDE R2, R9, 0x4, R2 ;  /* 0x0000000409027825 */ /* 0x004fca00078e0202 */
[----:B------:R0:W5:Y:S01]  /*0140*/  LDG.E R6, desc[UR4][R2.64] ;  /* 0x0000000402067981 */ /* 0x000162000c1e1900 */
[----:B------:R-:W-:Y:S01]  /*0150*/  BSSY.RECONVERGENT B0, `(.L_x_10) ;  /* 0x000000d000007945 */ /* 0x000fe20003800200 */
[----:B---3--:R-:W-:Y:S01]  /*0160*/  IADD3 R8, PT, PT, R0, -0xd000000, RZ ;  /* 0xf300000000087810 */ /* 0x008fe20007ffe0ff */
[----:B------:R0:W1:Y:S03]  /*0170*/  MUFU.RSQ R7, R0 ;  /* 0x0000000000077308 */ /* 0x0000660000001400 */
[----:B------:R-:W-:-:S13]  /*0180*/  ISETP.GT.U32.AND P0, PT, R8, 0x727fffff, PT ;  /* 0x727fffff0800780c */ /* 0x000fda0003f04070 */
[----:B0-----:R-:W-:Y:S05]  /*0190*/  @!P0 BRA `(.L_x_11) ;  /* 0x0000000000108947 */ /* 0x001fea0003800000 */
[----:B------:R-:W-:-:S07]  /*01a0*/  MOV R10, 0x1c0 ;  /* 0x000001c0000a7802 */ /* 0x000fce0000000f00 */
[----:B-1---5:R-:W-:Y:S05]  /*01b0*/  CALL.REL.NOINC `($__internal_2_$__cuda_sm20_sqrt_rn_f32_slowpath) ;  /* 0x00000000002c7944 */ /* 0x022fea0003c00000 */
[----:B------:R-:W-:Y:S01]  /*01c0*/  MOV R5, R0 ;  /* 0x0000000000057202 */ /* 0x000fe20000000f00 */
[----:B------:R-:W-:Y:S06]  /*01d0*/  BRA `(.L_x_12) ;  /* 0x0000000000107947 */ /* 0x000fec0003800000 */
.L_x_11:
[----:B-1----:R-:W-:Y:S01]  /*01e0*/  FMUL.FTZ R5, R0, R7 ;  /* 0x0000000700057220 */ /* 0x002fe20000410000 */
[----:B------:R-:W-:-:S03]  /*01f0*/  FMUL.FTZ R7, R7, 0.5 ;  /* 0x3f00000007077820 */ /* 0x000fc60000410000 */
[----:B------:R-:W-:-:S04]  /*0200*/  FFMA R0, -R5, R5, R0 ;  /* 0x0000000505007223 */ /* 0x000fc80000000100 */
[----:B------:R-:W-:-:S07]  /*0210*/  FFMA R5, R0, R7, R5 ;  /* 0x0000000700057223 */ /* 0x000fce0000000005 */
.L_x_12:
[----:B------:R-:W-:Y:S05]  /*0220*/  BSYNC.RECONVERGENT B0 ;  /* 0x0000000000007941 */ /* 0x000fea0003800200 */
.L_x_10:
[----:B-----5:R-:W-:-:S05]  /*0230*/  FMUL R5, R6, R5 ;  /* 0x0000000506057220 */ /* 0x020fca0000400000 */
[----:B------:R-:W-:-:S05]  /*0240*/  FMNMX.NAN R5, R5, 10, PT ;  /* 0x4120000005057809 */ /* 0x000fca0003820000 */
[----:B------:R-:W-:Y:S01]  /*0250*/  STG.E desc[UR4][R2.64], R5 ;  /* 0x0000000502007986 */ /* 0x000fe2000c101904 */
[----:B------:R-:W-:Y:S05]  /*0260*/  EXIT ;  /* 0x000000000000794d */ /* 0x000fea0003800000 */
        .weak           $__internal_2_$__cuda_sm20_sqrt_rn_f32_slowpath
        .type           $__internal_2_$__cuda_sm20_sqrt_rn_f32_slowpath,@function
        .size           $__internal_2_$__cuda_sm20_sqrt_rn_f32_slowpath,(.L_x_144 - $__internal_2_$__cuda_sm20_sqrt_rn_f32_slowpath)
$__internal_2_$__cuda_sm20_sqrt_rn_f32_slowpath:
        /* <DEDUP_REMOVED lines=10> */
[----:B------:R-:W-:-:S04]  /*0310*/  @P0 FFMA R5, R0, 1.84467440737095516160e+19, RZ ;  /* 0x5f80000000050823 */ /* 0x000fc800000000ff */
[----:B------:R-:W0:Y:S02]  /*0320*/  @P0 MUFU.RSQ R4, R5 ;  /* 0x0000000500040308 */ /* 0x000e240000001400 */
[----:B0-----:R-:W-:Y:S01]  /*0330*/  @P0 FMUL.FTZ R8, R5, R4 ;  /* 0x0000000405080220 */ /* 0x001fe20000410000 */
[----:B------:R-:W-:Y:S01]  /*0340*/  @P0 FMUL.FTZ R9, R4, 0.5 ;  /* 0x3f00000004090820 */ /* 0x000fe20000410000 */
[----:B------:R-:W-:Y:S02]  /*0350*/  @!P0 MOV R4, R0 ;  /* 0x0000000000048202 */ /* 0x000fe40000000f00 */
[----:B------:R-:W-:-:S04]  /*0360*/  @P0 FADD.FTZ R7, -R8, -RZ ;  /* 0x800000ff08070221 */ /* 0x000fc80000010100 */
[----:B------:R-:W-:-:S04]  /*0370*/  @P0 FFMA R7, R8, R7, R5 ;  /* 0x0000000708070223 */ /* 0x000fc80000000005 */
[----:B------:R-:W-:-:S04]  /*0380*/  @P0 FFMA R7, R7, R9, R8 ;  /* 0x0000000907070223 */ /* 0x000fc80000000008 */
[----:B------:R-:W-:-:S07]  /*0390*/  @P0 FMUL.FTZ R4, R7, 2.3283064365386962891e-10 ;  /* 0x2f80000007040820 */ /* 0x000fce0000410000 */
.L_x_13:
[----:B------:R-:W-:Y:S01]  /*03a0*/  HFMA2 R5, -RZ, RZ, 0, 0 ;  /* 0x00000000ff057431 */ /* 0x000fe200000001ff */
[----:B------:R-:W-:Y:S02]  /*03b0*/  MOV R0, R4 ;  /* 0x0000000400007202 */ /* 0x000fe40000000f00 */
[----:B------:R-:W-:-:S04]  /*03c0*/  MOV R4, R10 ;  /* 0x0000000a00047202 */ /* 0x000fc80000000f00 */
[----:B------:R-:W-:Y:S05]  /*03d0*/  RET.REL.NODEC R4 `(_Z18scale_stepsize_ARDPfS_ii) ;  /* 0xfffffffc04087950 */ /* 0x000fea0003c3ffff */
.L_x_14:
        /* <DEDUP_REMOVED lines=10> */
.L_x_144:


//--------------------- .text._Z18scale_momentum_ARDPfS_ii --------------------------
	.section	.text._Z18scale_momentum_ARDPfS_ii,"ax",@progbits
	.align	128
        .global         _Z18scale_momentum_ARDPfS_ii
        .type           _Z18scale_momentum_ARDPfS_ii,@function
        .size           _Z18scale_momentum_ARDPfS_ii,(.L_x_145 - _Z18scale_momentum_ARDPfS_ii)
        .other          _Z18scale_momentum_ARDPfS_ii,@"STO_CUDA_ENTRY STV_DEFAULT"
_Z18scale_momentum_ARDPfS_ii:
.text._Z18scale_momentum_ARDPfS_ii:
        /* <DEDUP_REMOVED lines=27> */
[----:B-1---5:R-:W-:Y:S05]  /*01b0*/  CALL.REL.NOINC `($__internal_3_$__cuda_sm20_sqrt_rn_f32_slowpath) ;  /* 0x00000000002c7944 */ /* 0x022fea0003c00000 */
[----:B------:R-:W-:Y:S01]  /*01c0*/  MOV R5, R0 ;  /* 0x0000000000057202 */ /* 0x000fe20000000f00 */
[----:B------:R-:W-:Y:S06]  /*01d0*/  BRA `(.L_x_17) ;  /* 0x0000000000107947 */ /* 0x000fec0003800000 */
.L_x_16:
[----:B-1----:R-:W-:Y:S01]  /*01e0*/  FMUL.FTZ R5, R0, R7 ;  /* 0x0000000700057220 */ /* 0x002fe20000410000 */
[----:B------:R-:W-:-:S03]  /*01f0*/  FMUL.FTZ R7, R7, 0.5 ;  /* 0x3f00000007077820 */ /* 0x000fc60000410000 */
[----:B------:R-:W-:-:S04]  /*0200*/  FFMA R0, -R5, R5, R0 ;  /* 0x0000000505007223 */ /* 0x000fc80000000100 */
[----:B------:R-:W-:-:S07]  /*0210*/  FFMA R5, R0, R7, R5 ;  /* 0x0000000700057223 */ /* 0x000fce0000000005 */
.L_x_17:
[----:B------:R-:W-:Y:S05]  /*0220*/  BSYNC.RECONVERGENT B0 ;  /* 0x0000000000007941 */ /* 0x000fea0003800200 */
.L_x_15:
[----:B-----5:R-:W-:-:S05]  /*0230*/  FMUL R5, R6, R5 ;  /* 0x0000000506057220 */ /* 0x020fca0000400000 */
[----:B------:R-:W-:-:S05]  /*0240*/  FMNMX.NAN R5, R5, 10, PT ;  /* 0x4120000005057809 */ /* 0x000fca0003820000 */
[----:B------:R-:W-:Y:S01]  /*0250*/  STG.E desc[UR4][R2.64], R5 ;  /* 0x0000000502007986 */ /* 0x000fe2000c101904 */
[----:B------:R-:W-:Y:S05]  /*0260*/  EXIT ;  /* 0x000000000000794d */ /* 0x000fea0003800000 */
        .weak           $__internal_3_$__cuda_sm20_sqrt_rn_f32_slowpath
        .type           $__internal_3_$__cuda_sm20_sqrt_rn_f32_slowpath,@function
        .size           $__internal_3_$__cuda_sm20_sqrt_rn_f32_slowpath,(.L_x_145 - $__internal_3_$__cuda_sm20_sqrt_rn_f32_slowpath)
$__internal_3_$__cuda_sm20_sqrt_rn_f32_slowpath:
        /* <DEDUP_REMOVED lines=19> */
.L_x_18:
[----:B------:R-:W-:Y:S01]  /*03a0*/  HFMA2 R5, -RZ, RZ, 0, 0 ;  /* 0x00000000ff057431 */ /* 0x000fe200000001ff */
[----:B------:R-:W-:Y:S02]  /*03b0*/  MOV R0, R4 ;  /* 0x0000000400007202 */ /* 0x000fe40000000f00 */
[----:B------:R-:W-:-:S04]  /*03c0*/  MOV R4, R10 ;  /* 0x0000000a00047202 */ /* 0x000fc80000000f00 */
[----:B------:R-:W-:Y:S05]  /*03d0*/  RET.REL.NODEC R4 `(_Z18scale_momentum_ARDPfS_ii) ;  /* 0xfffffffc04087950 */ /* 0x000fea0003c3ffff */
.L_x_19:
        /* <DEDUP_REMOVED lines=10> */
.L_x_145:


//--------------------- .text._Z13add_bias_gradPfS_S_ii --------------------------
	.section	.text._Z13add_bias_gradPfS_S_ii,"ax",@progbits
	.align	128
        .global         _Z13add_bias_gradPfS_S_ii
        .type           _Z13add_bias_gradPfS_S_ii,@function
        .size           _Z13add_bias_gradPfS_S_ii,(.L_x_146 - _Z13add_bias_gradPfS_S_ii)
        .other          _Z13add_bias_gradPfS_S_ii,@"STO_CUDA_ENTRY STV_DEFAULT"
_Z13add_bias_gradPfS_S_ii:
.text._Z13add_bias_gradPfS_S_ii:
[----:B------:R-:W-:Y:S01]  /*0000*/  LDC R1, c[0x0][0x37c] ;  /* 0x0000df00ff017b82 */ /* 0x000fe20000000800 */
[----:B------:R-:W0:Y:S07]  /*0010*/  S2R R3, SR_TID.X ;  /* 0x0000000000037919 */ /* 0x000e2e0000002100 */
[----:B------:R-:W0:Y:S01]  /*0020*/  S2UR UR4, SR_CTAID.X ;  /* 0x00000000000479c3 */ /* 0x000e220000002500 */
[----:B------:R-:W1:Y:S07]  /*0030*/  LDCU UR5, c[0x0][0x39c] ;  /* 0x00007380ff0577ac */ /* 0x000e6e0008000800 */
[----:B------:R-:W0:Y:S02]  /*0040*/  LDC R2, c[0x0][0x360] ;  /* 0x0000d800ff027b82 */ /* 0x000e240000000800 */
[----:B0-----:R-:W-:-:S05]  /*0050*/  IMAD R2, R2, UR4, R3 ;  /* 0x0000000402027c24 */ /* 0x001fca000f8e0203 */
[----:B-1----:R-:W-:-:S13]  /*0060*/  ISETP.GE.AND P0, PT, R2, UR5, PT ;  /* 0x0000000502007c0c */ /* 0x002fda000bf06270 */
[----:B------:R-:W-:Y:S05]  /*0070*/  @P0 EXIT ;  /* 0x000000000000094d */ /* 0x000fea0003800000 */
[----:B------:R-:W0:Y:S01]  /*0080*/  LDC.64 R6, c[0x0][0x390] ;  /* 0x0000e400ff067b82 */ /* 0x000e220000000a00 */
[----:B------:R-:W0:Y:S07]  /*0090*/  LDCU.64 UR4, c[0x0][0x358] ;  /* 0x00006b00ff0477ac */ /* 0x000e2e0008000a00 */
[----:B------:R-:W1:Y:S01]  /*00a0*/  LDC.64 R4, c[0x0][0x388] ;  /* 0x0000e200ff047b82 */ /* 0x000e620000000a00 */
[----:B0-----:R-:W2:Y:S01]  /*00b0*/  LDG.E R3, desc[UR4][R6.64] ;  /* 0x0000000406037981 */ /* 0x001ea2000c1e1900 */
[----:B-1----:R-:W-:-:S05]  /*00c0*/  IMAD.WIDE R4, R2, 0x4, R4 ;  /* 0x0000000402047825 */ /* 0x002fca00078e0204 */
[----:B------:R-:W3:Y:S01]  /*00d0*/  LDG.E R0, desc[UR4][R4.64] ;  /* 0x0000000404007981 */ /* 0x000ee2000c1e1900 */
[----:B------:R-:W-:Y:S01]  /*00e0*/  BSSY.RECONVERGENT B0, `(.L_x_20) ;  /* 0x000000c000007945 */ /* 0x000fe20003800200 */
[----:B--2---:R-:W0:Y:S08]  /*00f0*/  MUFU.RCP R8, R3 ;  /* 0x0000000300087308 */ /* 0x004e300000001000 */
[----:B---3--:R-:W1:Y:S01]  /*0100*/  FCHK P0, R0, R3 ;  /* 0x0000000300007302 */ /* 0x008e620000000000 */
[----:B0-----:R-:W-:-:S04]  /*0110*/  FFMA R9, -R3, R8, 1 ;  /* 0x3f80000003097423 */ /* 0x001fc80000000108 */
[----:B------:R-:W-:-:S04]  /*0120*/  FFMA R9, R8, R9, R8 ;  /* 0x0000000908097223 */ /* 0x000fc80000000008 */
[----:B------:R-:W-:-:S04]  /*0130*/  FFMA R8, R0, R9, RZ ;  /* 0x0000000900087223 */ /* 0x000fc800000000ff */
[----:B------:R-:W-:-:S04]  /*0140*/  FFMA R10, -R3, R8, R0 ;  /* 0x00000008030a7223 */ /* 0x000fc80000000100 */
[----:B------:R-:W-:Y:S01]  /*0150*/  FFMA R8, R9, R10, R8 ;  /* 0x0000000a09087223 */ /* 0x000fe20000000008 */
[----:B-1----:R-:W-:Y:S06]  /*0160*/  @!P0 BRA `(.L_x_21) ;  /* 0x00000000000c8947 */ /* 0x002fec0003800000 */
[----:B------:R-:W-:-:S07]  /*0170*/  MOV R4, 0x190 ;  /* 0x0000019000047802 */ /* 0x000fce0000000f00 */
[----:B------:R-:W-:Y:S05]  /*0180*/  CALL.REL.NOINC `($__internal_4_$__cuda_sm3x_div_rn_noftz_f32_slowpath) ;  /* 0x0000000000207944 */ /* 0x000fea0003c00000 */
[----:B------:R-:W-:-:S07]  /*0190*/  IMAD.MOV.U32 R8, RZ, RZ, R0 ;  /* 0x000000ffff087224 */ /* 0x000fce00078e0000 */
.L_x_21:
[----:B------:R-:W-:Y:S05]  /*01a0*/  BSYNC.RECONVERGENT B0 ;  /* 0x0000000000007941 */ /* 0x000fea0003800200 */
.L_x_20:
[----:B------:R-:W0:Y:S02]  /*01b0*/  LDC.64 R4, c[0x0][0x380] ;  /* 0x0000e000ff047b82 */ /* 0x000e240000000a00 */
[----:B0-----:R-:W-:-:S05]  /*01c0*/  IMAD.WIDE R2, R2, 0x4, R4 ;  /* 0x0000000402027825 */ /* 0x001fca00078e0204 */
[----:B------:R-:W2:Y:S02]  /*01d0*/  LDG.E R5, desc[UR4][R2.64] ;  /* 0x0000000402057981 */ /* 0x000ea4000c1e1900 */
[----:B--2---:R-:W-:-:S05]  /*01e0*/  FADD R5, R5, -R8 ;  /* 0x8000000805057221 */ /* 0x004fca0000000000 */
[----:B------:R-:W-:Y:S01]  /*01f0*/  STG.E desc[UR4][R2.64], R5 ;  /* 0x0000000502007986 */ /* 0x000fe2000c101904 */
[----:B------:R-:W-:Y:S05]  /*0200*/  EXIT ;  /* 0x000000000000794d */ /* 0x000fea0003800000 */
        .weak           $__internal_4_$__cuda_sm3x_div_rn_noftz_f32_slowpath
        .type           $__internal_4_$__cuda_sm3x_div_rn_noftz_f32_slowpath,@function
        .size           $__internal_4_$__cuda_sm3x_div_rn_noftz_f32_slowpath,(.L_x_146 - $__internal_4_$__cuda_sm3x_div_rn_noftz_f32_slowpath)
$__internal_4_$__cuda_sm3x_div_rn_noftz_f32_slowpath:
[--C-:B------:R-:W-:Y:S01]  /*0210*/  SHF.R.U32.HI R6, RZ, 0x17, R3.reuse ;  /* 0x00000017ff067819 */ /* 0x100fe20000011603 */
[----:B------:R-:W-:Y:S01]  /*0220*/  BSSY.RECONVERGENT B1, `(.L_x_22) ;  /* 0x0000064000017945 */ /* 0x000fe20003800200 */
[--C-:B------:R-:W-:Y:S01]  /*0230*/  SHF.R.U32.HI R5, RZ, 0x17, R0.reuse ;  /* 0x00000017ff057819 */ /* 0x100fe20000011600 */
[----:B------:R-:W-:Y:S01]  /*0240*/  IMAD.MOV.U32 R7, RZ, RZ, R0 ;  /* 0x000000ffff077224 */ /* 0x000fe200078e0000 */
[----:B------:R-:W-:Y:S01]  /*0250*/  LOP3.LUT R6, R6, 0xff, RZ, 0xc0, !PT ;  /* 0x000000ff06067812 */ /* 0x000fe200078ec0ff */
[----:B------:R-:W-:Y:S01]  /*0260*/  IMAD.MOV.U32 R8, RZ, RZ, R3 ;  /* 0x000000ffff087224 */ /* 0x000fe200078e0003 */
[----:B------:R-:W-:-:S03]  /*0270*/  LOP3.LUT R5, R5, 0xff, RZ, 0xc0, !PT ;  /* 0x000000ff05057812 */ /* 0x000fc600078ec0ff */
[----:B------:R-:W-:Y:S02]  /*0280*/  VIADD R11, R6, 0xffffffff ;  /* 0xffffffff060b7836 */ /* 0x000fe40000000000 */
[----:B------:R-:W-:-:S03]  /*0290*/  VIADD R10, R5, 0xffffffff ;  /* 0xffffffff050a7836 */ /* 0x000fc60000000000 */
[----:B------:R-:W-:-:S04]  /*02a0*/  ISETP.GT.U32.AND P0, PT, R11, 0xfd, PT ;  /* 0x000000fd0b00780c */ /* 0x000fc80003f04070 */
[----:B------:R-:W-:-:S13]  /*02b0*/  ISETP.GT.U32.OR P0, PT, R10, 0xfd, P0 ;  /* 0x000000fd0a00780c */ /* 0x000fda0000704470 */
[----:B------:R-:W-:Y:S01]  /*02c0*/  @!P0 IMAD.MOV.U32 R9, RZ, RZ, RZ ;  /* 0x000000ffff098224 */ /* 0x000fe200078e00ff */
[----:B------:R-:W-:Y:S06]  /*02d0*/  @!P0 BRA `(.L_x_23) ;  /* 0x00000000005c8947 */ /* 0x000fec0003800000 */
[----:B------:R-:W-:Y:S02]  /*02e0*/  FSETP.GTU.FTZ.AND P0, PT, |R0|, +INF , PT ;  /* 0x7f8000000000780b */ /* 0x000fe40003f1c200 */
[----:B------:R-:W-:-:S04]  /*02f0*/  FSETP.GTU.FTZ.AND P1, PT, |R3|, +INF , PT ;  /* 0x7f8000000300780b */ /* 0x000fc80003f3c200 */
[----:B------:R-:W-:-:S13]  /*0300*/  PLOP3.LUT P0, PT, P0, P1, PT, 0xf8, 0x8f ;  /* 0x00000000008f781c */ /* 0x000fda0000703f70 */
[----:B------:R-:W-:Y:S05]  /*0310*/  @P0 BRA `(.L_x_24) ;  /* 0x00000004004c0947 */ /* 0x000fea0003800000 */
[----:B------:R-:W-:-:S13]  /*0320*/  LOP3.LUT P0, RZ, R8, 0x7fffffff, R7, 0xc8, !PT ;  /* 0x7fffffff08ff7812 */ /* 0x000fda000780c807 */
[----:B------:R-:W-:Y:S05]  /*0330*/  @!P0 BRA `(.L_x_25) ;  /* 0x00000004003c8947 */ /* 0x000fea0003800000 */
[C---:B------:R-:W-:Y:S02]  /*0340*/  FSETP.NEU.FTZ.AND P2, PT, |R0|.reuse, +INF , PT ;  /* 0x7f8000000000780b */ /* 0x040fe40003f5d200 */
[----:B------:R-:W-:Y:S02]  /*0350*/  FSETP.NEU.FTZ.AND P1, PT, |R3|, +INF , PT ;  /* 0x7f8000000300780b */ /* 0x000fe40003f3d200 */
[----:B------:R-:W-:-:S11]  /*0360*/  FSETP.NEU.FTZ.AND P0, PT, |R0|, +INF , PT ;  /* 0x7f8000000000780b */ /* 0x000fd60003f1d200 */
[----:B------:R-:W-:Y:S05]  /*0370*/  @!P1 BRA !P2, `(.L_x_25) ;  /* 0x00000004002c9947 */ /* 0x000fea0005000000 */
[----:B------:R-:W-:-:S04]  /*0380*/  LOP3.LUT P2, RZ, R7, 0x7fffffff, RZ, 0xc0, !PT ;  /* 0x7fffffff07ff7812 */ /* 0x000fc8000784c0ff */
[----:B------:R-:W-:-:S13]  /*0390*/  PLOP3.LUT P1, PT, P1, P2, PT, 0x2f, 0xf2 ;  /* 0x0000000000f2781c */ /* 0x000fda0000f24577 */
[----:B------:R-:W-:Y:S05]  /*03a0*/  @P1 BRA `(.L_x_26) ;  /* 0x0000000400181947 */ /* 0x000fea0003800000 */
[----:B------:R-:W-:-:S04]  /*03b0*/  LOP3.LUT P1, RZ, R8, 0x7fffffff, RZ, 0xc0, !PT ;  /* 0x7fffffff08ff7812 */ /* 0x000fc8000782c0ff */
[----:B------:R-:W-:-:S13]  /*03c0*/  PLOP3.LUT P0, PT, P0, P1, PT, 0x2f, 0xf2 ;  /* 0x0000000000f2781c */ /* 0x000fda0000702577 */
[----:B------:R-:W-:Y:S05]  /*03d0*/  @P0 BRA `(.L_x_27) ;  /* 0x0000000400000947 */ /* 0x000fea0003800000 */
[----:B------:R-:W-:Y:S02]  /*03e0*/  ISETP.GE.AND P0, PT, R10, RZ, PT ;  /* 0x000000ff0a00720c */ /* 0x000fe40003f06270 */
[----:B------:R-:W-:-:S11]  /*03f0*/  ISETP.GE.AND P1, PT, R11, RZ, PT ;  /* 0x000000ff0b00720c */ /* 0x000fd60003f26270 */
[----:B------:R-:W-:Y:S02]  /*0400*/  @P0 IMAD.MOV.U32 R9, RZ, RZ, RZ ;  /* 0x000000ffff090224 */ /* 0x000fe400078e00ff */
[----:B------:R-:W-:Y:S01]  /*0410*/  @!P0 FFMA R7, R0, 1.84467440737095516160e+19, RZ ;  /* 0x5f80000000078823 */ /* 0x000fe200000000ff */
[----:B------:R-:W-:Y:S02]  /*0420*/  @!P0 IMAD.MOV.U32 R9, RZ, RZ, -0x40 ;  /* 0xffffffc0ff098424 */ /* 0x000fe400078e00ff */
[----:B------:R-:W-:Y:S02]  /*0430*/  @!P1 FFMA R8, R3, 1.84467440737095516160e+19, RZ ;  /* 0x5f80000003089823 */ /* 0x000fe400000000ff */
[----:B------:R-:W-:-:S07]  /*0440*/  @!P1 VIADD R9, R9, 0x40 ;  /* 0x0000004009099836 */ /* 0x000fce0000000000 */
.L_x_23:
[----:B------:R-:W-:Y:S01]  /*0450*/  LEA R3, R6, 0xc0800000, 0x17 ;  /* 0xc080000006037811 */ /* 0x000fe200078eb8ff */
[----:B------:R-:W-:Y:S01]  /*0460*/  VIADD R5, R5, 0xffffff81 ;  /* 0xffffff8105057836 */ /* 0x000fe20000000000 */
[----:B------:R-:W-:Y:S03]  /*0470*/  BSSY.RECONVERGENT B2, `(.L_x_28) ;  /* 0x0000035000027945 */ /* 0x000fe60003800200 */
[----:B------:R-:W-:Y:S01]  /*0480*/  IMAD.IADD R3, R8, 0x1, -R3 ;  /* 0x0000000108037824 */ /* 0x000fe200078e0a03 */
[C---:B------:R-:W-:Y:S01]  /*0490*/  IADD3 R6, PT, PT, R5.reuse, 0x7f, -R6 ;  /* 0x0000007f05067810 */ /* 0x040fe20007ffe806 */
[----:B------:R-:W-:Y:S02]  /*04a0*/  IMAD R0, R5, -0x800000, R7 ;  /* 0xff80000005007824 */ /* 0x000fe400078e0207 */
[----:B------:R-:W0:Y:S01]  /*04b0*/  MUFU.RCP R8, R3 ;  /* 0x0000000300087308 */ /* 0x000e220000001000 */
[----:B------:R-:W-:Y:S01]  /*04c0*/  FADD.FTZ R11, -R3, -RZ ;  /* 0x800000ff030b7221 */ /* 0x000fe20000010100 */
[----:B------:R-:W-:-:S03]  /*04d0*/  IMAD.IADD R6, R6, 0x1, R9 ;  /* 0x0000000106067824 */ /* 0x000fc600078e0209 */
[----:B0-----:R-:W-:-:S04]  /*04e0*/  FFMA R13, R8, R11, 1 ;  /* 0x3f800000080d7423 */ /* 0x001fc8000000000b */
[----:B------:R-:W-:-:S04]  /*04f0*/  FFMA R10, R8, R13, R8 ;  /* 0x0000000d080a7223 */ /* 0x000fc80000000008 */
[----:B------:R-:W-:-:S04]  /*0500*/  FFMA R7, R0, R10, RZ ;  /* 0x0000000a00077223 */ /* 0x000fc800000000ff */
[----:B------:R-:W-:-:S04]  /*0510*/  FFMA R8, R11, R7, R0 ;  /* 0x000000070b087223 */ /* 0x000fc80000000000 */
[----:B------:R-:W-:-:S04]  /*0520*/  FFMA R7, R10, R8, R7 ;  /* 0x000000080a077223 */ /* 0x000fc80000000007 */
[----:B------:R-:W-:-:S04]  /*0530*/  FFMA R8, R11, R7, R0 ;  /* 0x000000070b087223 */ /* 0x000fc80000000000 */
[----:B------:R-:W-:-:S05]  /*0540*/  FFMA R0, R10, R8, R7 ;  /* 0x000000080a007223 */ /* 0x000fca0000000007 */
[----:B------:R-:W-:-:S04]  /*0550*/  SHF.R.U32.HI R3, RZ, 0x17, R0 ;  /* 0x00000017ff037819 */ /* 0x000fc80000011600 */
[----:B------:R-:W-:-:S05]  /*0560*/  LOP3.LUT R3, R3, 0xff, RZ, 0xc0, !PT ;  /* 0x000000ff03037812 */ /* 0x000fca00078ec0ff */
[----:B------:R-:W-:-:S04]  /*0570*/  IMAD.IADD R9, R3, 0x1, R6 ;  /* 0x0000000103097824 */ /* 0x000fc800078e0206 */
[----:B------:R-:W-:-:S05]  /*0580*/  VIADD R3, R9, 0xffffffff ;  /* 0xffffffff09037836 */ /* 0x000fca0000000000 */
[----:B------:R-:W-:-:S13]  /*0590*/  ISETP.GE.U32.AND P0, PT, R3, 0xfe, PT ;  /* 0x000000fe0300780c */ /* 0x000fda0003f06070 */
[----:B------:R-:W-:Y:S05]  /*05a0*/  @!P0 BRA `(.L_x_29) ;  /* 0x0000000000808947 */ /* 0x000fea0003800000 */
[----:B------:R-:W-:-:S13]  /*05b0*/  ISETP.GT.AND P0, PT, R9, 0xfe, PT ;  /* 0x000000fe0900780c */ /* 0x000fda0003f04270 */
[----:B------:R-:W-:Y:S05]  /*05c0*/  @P0 BRA `(.L_x_30) ;  /* 0x00000000006c0947 */ /* 0x000fea0003800000 */
[----:B------:R-:W-:-:S13]  /*05d0*/  ISETP.GE.AND P0, PT, R9, 0x1, PT ;  /* 0x000000010900780c */ /* 0x000fda0003f06270 */
[----:B------:R-:W-:Y:S05]  /*05e0*/  @P0 BRA `(.L_x_31) ;  /* 0x0000000000740947 */ /* 0x000fea0003800000 */
[----:B------:R-:W-:Y:S02]  /*05f0*/  ISETP.GE.AND P0, PT, R9, -0x18, PT ;  /* 0xffffffe80900780c */ /* 0x000fe40003f06270 */
[----:B------:R-:W-:-:S11]  /*0600*/  LOP3.LUT R0, R0, 0x80000000, RZ, 0xc0, !PT ;  /* 0x8000000000007812 */ /* 0x000fd600078ec0ff */
[----:B------:R-:W-:Y:S05]  /*0610*/  @!P0 BRA `(.L_x_31) ;  /* 0x0000000000688947 */ /* 0x000fea0003800000 */
[CCC-:B------:R-:W-:Y:S01]  /*0620*/  FFMA.RZ R3, R10.reuse, R8.reuse, R7.reuse ;  /* 0x000000080a037223 */ /* 0x1c0fe2000000c007 */
[CCC-:B------:R-:W-:Y:S01]  /*0630*/  FFMA.RM R6, R10.reuse, R8.reuse, R7.reuse ;  /* 0x000000080a067223 */ /* 0x1c0fe20000004007 */
[C---:B------:R-:W-:Y:S02]  /*0640*/  ISETP.NE.AND P2, PT, R9.reuse, RZ, PT ;  /* 0x000000ff0900720c */ /* 0x040fe40003f45270 */
[----:B------:R-:W-:Y:S02]  /*0650*/  ISETP.NE.AND P1, PT, R9, RZ, PT ;  /* 0x000000ff0900720c */ /* 0x000fe40003f25270 */
[----:B------:R-:W-:Y:S01]  /*0660*/  LOP3.LUT R5, R3, 0x7fffff, RZ, 0xc0, !PT ;  /* 0x007fffff03057812 */ /* 0x000fe200078ec0ff */
[----:B------:R-:W-:Y:S01]  /*0670*/  FFMA.RP R3, R10, R8, R7 ;  /* 0x000000080a037223 */ /* 0x000fe20000008007 */
[----:B------:R-:W-:Y:S02]  /*0680*/  VIADD R8, R9, 0x20 ;  /* 0x0000002009087836 */ /* 0x000fe40000000000 */
[----:B------:R-:W-:Y:S01]  /*0690*/  LOP3.LUT R5, R5, 0x800000, RZ, 0xfc, !PT ;  /* 0x0080000005057812 */ /* 0x000fe200078efcff */
[----:B------:R-:W-:Y:S01]  /*06a0*/  IMAD.MOV R7, RZ, RZ, -R9 ;  /* 0x000000ffff077224 */ /* 0x000fe200078e0a09 */
[----:B------:R-:W-:-:S02]  /*06b0*/  FSETP.NEU.FTZ.AND P0, PT, R3, R6, PT ;  /* 0x000000060300720b */ /* 0x000fc40003f1d000 */
[----:B------:R-:W-:Y:S02]  /*06c0*/  SHF.L.U32 R8, R5, R8, RZ ;  /* 0x0000000805087219 */ /* 0x000fe400000006ff */
[----:B------:R-:W-:Y:S02]  /*06d0*/  SEL R6, R7, RZ, P2 ;  /* 0x000000ff07067207 */ /* 0x000fe40001000000 */
[----:B------:R-:W-:Y:S02]  /*06e0*/  ISETP.NE.AND P1, PT, R8, RZ, P1 ;  /* 0x000000ff0800720c */ /* 0x000fe40000f25270 */
[----:B------:R-:W-:Y:S02]  /*06f0*/  SHF.R.U32.HI R6, RZ, R6, R5 ;  /* 0x00000006ff067219 */ /* 0x000fe40000011605 */
[----:B------:R-:W-:Y:S02]  /*0700*/  PLOP3.LUT P0, PT, P0, P1, PT, 0xf8, 0x8f ;  /* 0x00000000008f781c */ /* 0x000fe40000703f70 */
[----:B------:R-:W-:-:S02]  /*0710*/  SHF.R.U32.HI R8, RZ, 0x1, R6 ;  /* 0x00000001ff087819 */ /* 0x000fc40000011606 */
[----:B------:R-:W-:-:S04]  /*0720*/  SEL R3, RZ, 0x1, !P0 ;  /* 0x00000001ff037807 */ /* 0x000fc80004000000 */
[----:B------:R-:W-:-:S04]  /*0730*/  LOP3.LUT R3, R3, 0x1, R8, 0xf8, !PT ;  /* 0x0000000103037812 */ /* 0x000fc800078ef808 */
[----:B------:R-:W-:-:S05]  /*0740*/  LOP3.LUT R3, R3, R6, RZ, 0xc0, !PT ;  /* 0x0000000603037212 */ /* 0x000fca00078ec0ff */
[----:B------:R-:W-:-:S05]  /*0750*/  IMAD.IADD R3, R8, 0x1, R3 ;  /* 0x0000000108037824 */ /* 0x000fca00078e0203 */
[----:B------:R-:W-:Y:S01]  /*0760*/  LOP3.LUT R0, R3, R0, RZ, 0xfc, !PT ;  /* 0x0000000003007212 */ /* 0x000fe200078efcff */
[----:B------:R-:W-:Y:S06]  /*0770*/  BRA `(.L_x_31) ;  /* 0x0000000000107947 */ /* 0x000fec0003800000 */
.L_x_30:
[----:B------:R-:W-:-:S04]  /*0780*/  LOP3.LUT R0, R0, 0x80000000, RZ, 0xc0, !PT ;  /* 0x8000000000007812 */ /* 0x000fc800078ec0ff */
[----:B------:R-:W-:Y:S01]  /*0790*/  LOP3.LUT R0, R0, 0x7f800000, RZ, 0xfc, !PT ;  /* 0x7f80000000007812 */ /* 0x000fe200078efcff */
[----:B------:R-:W-:Y:S06]  /*07a0*/  BRA `(.L_x_31) ;  /* 0x0000000000047947 */ /* 0x000fec0003800000 */
.L_x_29:
[----:B------:R-:W-:-:S07]  /*07b0*/  IMAD R0, R6, 0x800000, R0 ;  /* 0x0080000006007824 */ /* 0x000fce00078e0200 */
.L_x_31:
[----:B------:R-:W-:Y:S05]  /*07c0*/  BSYNC.RECONVERGENT B2 ;  /* 0x0000000000027941 */ /* 0x000fea0003800200 */
.L_x_28:
[----:B------:R-:W-:Y:S05]  /*07d0*/  BRA `(.L_x_32) ;  /* 0x0000000000207947 */ /* 0x000fea0003800000 */
.L_x_27:
[----:B------:R-:W-:-:S04]  /*07e0*/  LOP3.LUT R0, R8, 0x80000000, R7, 0x48, !PT ;  /* 0x8000000008007812 */ /* 0x000fc800078e4807 */
[----:B------:R-:W-:Y:S01]  /*07f0*/  LOP3.LUT R0, R0, 0x7f800000, RZ, 0xfc, !PT ;  /* 0x7f80000000007812 */ /* 0x000fe200078efcff */
[----:B------:R-:W-:Y:S06]  /*0800*/  BRA `(.L_x_32) ;  /* 0x0000000000147947 */ /* 0x000fec0003800000 */
.L_x_26:
[----:B------:R-:W-:Y:S01]  /*0810*/  LOP3.LUT R0, R8, 0x80000000, R7, 0x48, !PT ;  /* 0x8000000008007812 */ /* 0x000fe200078e4807 */
[----:B------:R-:W-:Y:S06]  /*0820*/  BRA `(.L_x_32) ;  /* 0x00000000000c7947 */ /* 0x000fec0003800000 */
.L_x_25:
[----:B------:R-:W0:Y:S01]  /*0830*/  MUFU.RSQ R0, -QNAN ;  /* 0xffc0000000007908 */ /* 0x000e220000001400 */
[----:B------:R-:W-:Y:S05]  /*0840*/  BRA `(.L_x_32) ;  /* 0x0000000000047947 */ /* 0x000fea0003800000 */
.L_x_24:
[----:B------:R-:W-:-:S07]  /*0850*/  FADD.FTZ R0, R0, R3 ;  /* 0x0000000300007221 */ /* 0x000fce0000010000 */
.L_x_32:
[----:B------:R-:W-:Y:S05]  /*0860*/  BSYNC.RECONVERGENT B1 ;  /* 0x0000000000017941 */ /* 0x000fea0003800200 */
.L_x_22:
[----:B------:R-:W-:-:S04]  /*0870*/  IMAD.MOV.U32 R5, RZ, RZ, 0x0 ;  /* 0x00000000ff057424 */ /* 0x000fc800078e00ff */
[----:B0-----:R-:W-:Y:S05]  /*0880*/  RET.REL.NODEC R4 `(_Z13add_bias_gradPfS_S_ii) ;  /* 0xfffffff404dc7950 */ /* 0x001fea0003c3ffff */
.L_x_33:
        /* <DEDUP_REMOVED lines=15> */
.L_x_146:


//--------------------- .text._Z22add_gaussian_unit_gradPfS_S_ii --------------------------
	.section	.text._Z22add_gaussian_unit_gradPfS_S_ii,"ax",@progbits
	.align	128
        .global         _Z22add_gaussian_unit_gradPfS_S_ii
        .type           _Z22add_gaussian_unit_gradPfS_S_ii,@function
        .size           _Z22add_gaussian_unit_gradPfS_S_ii,(.L_x_147 - _Z22add_gaussian_unit_gradPfS_S_ii)
        .other          _Z22add_gaussian_unit_gradPfS_S_ii,@"STO_CUDA_ENTRY STV_DEFAULT"
_Z22add_gaussian_unit_gradPfS_S_ii:
.text._Z22add_gaussian_unit_gradPfS_S_ii:
        /* <DEDUP_REMOVED lines=14> */
[----:B------:R-:W1:Y:S07]  /*00e0*/  LDCU.64 UR4, c[0x0][0x358] ;  /* 0x00006b00ff0477ac */ /* 0x000e6e0008000a00 */
[----:B------:R-:W2:Y:S01]  /*00f0*/  LDC.64 R4, c[0x0][0x388] ;  /* 0x0000e200ff047b82 */ /* 0x000ea20000000a00 */
[----:B------:R-:W-:Y:S02]  /*0100*/  IMAD R2, R2, UR7, R3 ;  /* 0x0000000702027c24 */ /* 0x000fe4000f8e0203 */
[----:B0-----:R-:W-:-:S06]  /*0110*/  IMAD.WIDE R6, R3, 0x4, R6 ;  /* 0x0000000403067825 */ /* 0x001fcc00078e0206 */
[----:B-1----:R-:W3:Y:S01]  /*0120*/  LDG.E R7, desc[UR4][R6.64] ;  /* 0x0000000406077981 */ /* 0x002ee2000c1e1900 */
[----:B--2---:R-:W-:-:S05]  /*0130*/  IMAD.WIDE R4, R2, 0x4, R4 ;  /* 0x0000000402047825 */ /* 0x004fca00078e0204 */
[----:B------:R-:W2:Y:S01]  /*0140*/  LDG.E R0, desc[UR4][R4.64] ;  /* 0x0000000404007981 */ /* 0x000ea2000c1e1900 */
[----:B------:R-:W-:Y:S01]  /*0150*/  BSSY.RECONVERGENT B0, `(.L_x_34) ;  /* 0x000000c000007945 */ /* 0x000fe20003800200 */
[----:B---3--:R-:W0:Y:S08]  /*0160*/  MUFU.RCP R8, R7 ;  /* 0x0000000700087308 */ /* 0x008e300000001000 */
[----:B--2---:R-:W1:Y:S01]  /*0170*/  FCHK P0, R0, R7 ;  /* 0x0000000700007302 */ /* 0x004e620000000000 */
[----:B0-----:R-:W-:-:S04]  /*0180*/  FFMA R3, -R7, R8, 1 ;  /* 0x3f80000007037423 */ /* 0x001fc80000000108 */
[----:B------:R-:W-:-:S04]  /*0190*/  FFMA R3, R8, R3, R8 ;  /* 0x0000000308037223 */ /* 0x000fc80000000008 */
[----:B------:R-:W-:-:S04]  /*01a0*/  FFMA R8, R0, R3, RZ ;  /* 0x0000000300087223 */ /* 0x000fc800000000ff */
[----:B------:R-:W-:-:S04]  /*01b0*/  FFMA R9, -R7, R8, R0 ;  /* 0x0000000807097223 */ /* 0x000fc80000000100 */
[----:B------:R-:W-:Y:S01]  /*01c0*/  FFMA R8, R3, R9, R8 ;  /* 0x0000000903087223 */ /* 0x000fe20000000008 */
[----:B-1----:R-:W-:Y:S06]  /*01d0*/  @!P0 BRA `(.L_x_35) ;  /* 0x00000000000c8947 */ /* 0x002fec0003800000 */
[----:B------:R-:W-:-:S07]  /*01e0*/  MOV R4, 0x200 ;  /* 0x0000020000047802 */ /* 0x000fce0000000f00 */
[----:B------:R-:W-:Y:S05]  /*01f0*/  CALL.REL.NOINC `($__internal_5_$__cuda_sm3x_div_rn_noftz_f32_slowpath) ;  /* 0x0000000000207944 */ /* 0x000fea0003c00000 */
[----:B------:R-:W-:-:S07]  /*0200*/  IMAD.MOV.U32 R8, RZ, RZ, R0 ;  /* 0x000000ffff087224 */ /* 0x000fce00078e0000 */
.L_x_35:
[----:B------:R-:W-:Y:S05]  /*0210*/  BSYNC.RECONVERGENT B0 ;  /* 0x0000000000007941 */ /* 0x000fea0003800200 */
.L_x_34:
[----:B------:R-:W0:Y:S02]  /*0220*/  LDC.64 R4, c[0x0][0x380] ;  /* 0x0000e000ff047b82 */ /* 0x000e240000000a00 */
[----:B0-----:R-:W-:-:S05]  /*0230*/  IMAD.WIDE R2, R2, 0x4, R4 ;  /* 0x0000000402027825 */ /* 0x001fca00078e0204 */
[----:B------:R-:W2:Y:S02]  /*0240*/  LDG.E R5, desc[UR4][R2.64] ;  /* 0x0000000402057981 */ /* 0x000ea4000c1e1900 */
[----:B--2---:R-:W-:-:S05]  /*0250*/  FADD R5, R5, -R8 ;  /* 0x8000000805057221 */ /* 0x004fca0000000000 */
[----:B------:R-:W-:Y:S01]  /*0260*/  STG.E desc[UR4][R2.64], R5 ;  /* 0x0000000502007986 */ /* 0x000fe2000c101904 */
[----:B------:R-:W-:Y:S05]  /*0270*/  EXIT ;  /* 0x000000000000794d */ /* 0x000fea0003800000 */
        .weak           $__internal_5_$__cuda_sm3x_div_rn_noftz_f32_slowpath
        .type           $__internal_5_$__cuda_sm3x_div_rn_noftz_f32_slowpath,@function
        .size           $__internal_5_$__cuda_sm3x_div_rn_noftz_f32_slowpath,(.L_x_147 - $__internal_5_$__cuda_sm3x_div_rn_noftz_f32_slowpath)
$__internal_5_$__cuda_sm3x_div_rn_noftz_f32_slowpath:
[----:B------:R-:W-:Y:S01]  /*0280*/  SHF.R.U32.HI R5, RZ, 0x17, R7 ;  /* 0x00000017ff057819 */ /* 0x000fe20000011607 */
[----:B------:R-:W-:Y:S01]  /*0290*/  BSSY.RECONVERGENT B1, `(.L_x_36) ;  /* 0x0000064000017945 */ /* 0x000fe20003800200 */
[--C-:B------:R-:W-:Y:S01]  /*02a0*/  SHF.R.U32.HI R3, RZ, 0x17, R0.reuse ;  /* 0x00000017ff037819 */ /* 0x100fe20000011600 */
[----:B------:R-:W-:Y:S01]  /*02b0*/  IMAD.MOV.U32 R8, RZ, RZ, R0 ;  /* 0x000000ffff087224 */ /* 0x000fe200078e0000 */
[----:B------:R-:W-:Y:S02]  /*02c0*/  LOP3.LUT R6, R5, 0xff, RZ, 0xc0, !PT ;  /* 0x000000ff05067812 */ /* 0x000fe400078ec0ff */
[----:B------:R-:W-:-:S03]  /*02d0*/  LOP3.LUT R5, R3, 0xff, RZ, 0xc0, !PT ;  /* 0x000000ff03057812 */ /* 0x000fc600078ec0ff */
[----:B------:R-:W-:Y:S02]  /*02e0*/  VIADD R11, R6, 0xffffffff ;  /* 0xffffffff060b7836 */ /* 0x000fe40000000000 */
[----:B------:R-:W-:-:S03]  /*02f0*/  VIADD R10, R5, 0xffffffff ;  /* 0xffffffff050a7836 */ /* 0x000fc60000000000 */
[----:B------:R-:W-:-:S04]  /*0300*/  ISETP.GT.U32.AND P0, PT, R11, 0xfd, PT ;  /* 0x000000fd0b00780c */ /* 0x000fc80003f04070 */
[----:B------:R-:W-:-:S13]  /*0310*/  ISETP.GT.U32.OR P0, PT, R10, 0xfd, P0 ;  /* 0x000000fd0a00780c */ /* 0x000fda0000704470 */
[----:B------:R-:W-:Y:S01]  /*0320*/  @!P0 IMAD.MOV.U32 R9, RZ, RZ, RZ ;  /* 0x000000ffff098224 */ /* 0x000fe200078e00ff */
[----:B------:R-:W-:Y:S06]  /*0330*/  @!P0 BRA `(.L_x_37) ;  /* 0x0000000000608947 */ /* 0x000fec0003800000 */
[----:B------:R-:W-:Y:S01]  /*0340*/  FSETP.GTU.FTZ.AND P0, PT, |R0|, +INF , PT ;  /* 0x7f8000000000780b */ /* 0x000fe20003f1c200 */
[----:B------:R-:W-:Y:S01]  /*0350*/  IMAD.MOV.U32 R3, RZ, RZ, R7 ;  /* 0x000000ffff037224 */ /* 0x000fe200078e0007 */
        /* <DEDUP_REMOVED lines=22> */
.L_x_37:
        /* <DEDUP_REMOVED lines=51> */
.L_x_44:
[----:B------:R-:W-:-:S04]  /*07f0*/  LOP3.LUT R0, R0, 0x80000000, RZ, 0xc0, !PT ;  /* 0x8000000000007812 */ /* 0x000fc800078ec0ff */
[----:B------:R-:W-:Y:S01]  /*0800*/  LOP3.LUT R0, R0, 0x7f800000, RZ, 0xfc, !PT ;  /* 0x7f80000000007812 */ /* 0x000fe200078efcff */
[----:B------:R-:W-:Y:S06]  /*0810*/  BRA `(.L_x_45) ;  /* 0x0000000000047947 */ /* 0x000fec0003800000 */
.L_x_43:
[----:B------:R-:W-:-:S07]  /*0820*/  IMAD R0, R6, 0x800000, R0 ;  /* 0x0080000006007824 */ /* 0x000fce00078e0200 */
.L_x_45:
[----:B------:R-:W-:Y:S05]  /*0830*/  BSYNC.RECONVERGENT B2 ;  /* 0x0000000000027941 */ /* 0x000fea0003800200 */
.L_x_42:
[----:B------:R-:W-:Y:S05]  /*0840*/  BRA `(.L_x_46) ;  /* 0x0000000000207947 */ /* 0x000fea0003800000 */
.L_x_41:
[----:B------:R-:W-:-:S04]  /*0850*/  LOP3.LUT R0, R7, 0x80000000, R8, 0x48, !PT ;  /* 0x8000000007007812 */ /* 0x000fc800078e4808 */
[----:B------:R-:W-:Y:S01]  /*0860*/  LOP3.LUT R0, R0, 0x7f800000, RZ, 0xfc, !PT ;  /* 0x7f80000000007812 */ /* 0x000fe200078efcff */
[----:B------:R-:W-:Y:S06]  /*0870*/  BRA `(.L_x_46) ;  /* 0x0000000000147947 */ /* 0x000fec0003800000 */
.L_x_40:
[----:B------:R-:W-:Y:S01]  /*0880*/  LOP3.LUT R0, R7, 0x80000000, R8, 0x48, !PT ;  /* 0x8000000007007812 */ /* 0x000fe200078e4808 */
[----:B------:R-:W-:Y:S06]  /*0890*/  BRA `(.L_x_46) ;  /* 0x00000000000c7947 */ /* 0x000fec0003800000 */
.L_x_39:
[----:B------:R-:W0:Y:S01]  /*08a0*/  MUFU.RSQ R0, -QNAN ;  /* 0xffc0000000007908 */ /* 0x000e220000001400 */
[----:B------:R-:W-:Y:S05]  /*08b0*/  BRA `(.L_x_46) ;  /* 0x0000000000047947 */ /* 0x000fea0003800000 */
.L_x_38:
[----:B------:R-:W-:-:S07]  /*08c0*/  FADD.FTZ R0, R0, R3 ;  /* 0x0000000300007221 */ /* 0x000fce0000010000 */
.L_x_46:
[----:B------:R-:W-:Y:S05]  /*08d0*/  BSYNC.RECONVERGENT B1 ;  /* 0x0000000000017941 */ /* 0x000fea0003800200 */
.L_x_36:
[----:B------:R-:W-:-:S04]  /*08e0*/  IMAD.MOV.U32 R5, RZ, RZ, 0x0 ;  /* 0x00000000ff057424 */ /* 0x000fc800078e00ff */
[----:B0-----:R-:W-:Y:S05]  /*08f0*/  RET.REL.NODEC R4 `(_Z22add_gaussian_unit_gradPfS_S_ii) ;  /* 0xfffffff404c07950 */ /* 0x001fea0003c3ffff */
.L_x_47:
        /* <DEDUP_REMOVED lines=16> */
.L_x_147:


//--------------------- .text._Z23add_gaussian_layer_gradPfS_S_ii --------------------------
	.section	.text._Z23add_gaussian_layer_gradPfS_S_ii,"ax",@progbits
	.align	128
        .global         _Z23add_gaussian_layer_gradPfS_S_ii
        .type           _Z23add_gaussian_layer_gradPfS_S_ii,@function
        .size           _Z23add_gaussian_layer_gradPfS_S_ii,(.L_x_148 - _Z23add_gaussian_layer_gradPfS_S_ii)
        .other          _Z23add_gaussian_layer_gradPfS_S_ii,@"STO_CUDA_ENTRY STV_DEFAULT"
_Z23add_gaussian_layer_gradPfS_S_ii:
.text._Z23add_gaussian_layer_gradPfS_S_ii:
        /* <DEDUP_REMOVED lines=11> */
[C---:B------:R-:W-:Y:S01]  /*00b0*/  ISETP.GE.OR P0, PT, R2.reuse, UR6, P0 ;  /* 0x0000000602007c0c */ /* 0x040fe20008706670 */
[----:B------:R-:W-:-:S12]  /*00c0*/  IMAD R2, R2, UR7, R3 ;  /* 0x0000000702027c24 */ /* 0x000fd8000f8e0203 */
        /* <DEDUP_REMOVED lines=17> */
[----:B------:R-:W-:Y:S05]  /*01e0*/  CALL.REL.NOINC `($__internal_6_$__cuda_sm3x_div_rn_noftz_f32_slowpath) ;  /* 0x0000000000207944 */ /* 0x000fea0003c00000 */
[----:B------:R-:W-:-:S07]  /*01f0*/  IMAD.MOV.U32 R8, RZ, RZ, R0 ;  /* 0x000000ffff087224 */ /* 0x000fce00078e0000 */
.L_x_49:
[----:B------:R-:W-:Y:S05]  /*0200*/  BSYNC.RECONVERGENT B0 ;  /* 0x0000000000007941 */ /* 0x000fea0003800200 */
.L_x_48:
[----:B------:R-:W0:Y:S02]  /*0210*/  LDC.64 R4, c[0x0][0x380] ;  /* 0x0000e000ff047b82 */ /* 0x000e240000000a00 */
[----:B0-----:R-:W-:-:S05]  /*0220*/  IMAD.WIDE R2, R2, 0x4, R4 ;  /* 0x0000000402027825 */ /* 0x001fca00078e0204 */
[----:B------:R-:W2:Y:S02]  /*0230*/  LDG.E R5, desc[UR4][R2.64] ;  /* 0x0000000402057981 */ /* 0x000ea4000c1e1900 */
[----:B--2---:R-:W-:-:S05]  /*0240*/  FADD R5, R5, -R8 ;  /* 0x8000000805057221 */ /* 0x004fca0000000000 */
[----:B------:R-:W-:Y:S01]  /*0250*/  STG.E desc[UR4][R2.64], R5 ;  /* 0x0000000502007986 */ /* 0x000fe2000c101904 */
[----:B------:R-:W-:Y:S05]  /*0260*/  EXIT ;  /* 0x000000000000794d */ /* 0x000fea0003800000 */
        .weak           $__internal_6_$__cuda_sm3x_div_rn_noftz_f32_slowpath
        .type           $__internal_6_$__cuda_sm3x_div_rn_noftz_f32_slowpath,@function
        .size           $__internal_6_$__cuda_sm3x_div_rn_noftz_f32_slowpath,(.L_x_148 - $__internal_6_$__cuda_sm3x_div_rn_noftz_f32_slowpath)
$__internal_6_$__cuda_sm3x_div_rn_noftz_f32_slowpath:
        /* <DEDUP_REMOVED lines=36> */
.L_x_51:
        /* <DEDUP_REMOVED lines=51> */
.L_x_58:
[----:B------:R-:W-:-:S04]  /*07e0*/  LOP3.LUT R0, R0, 0x80000000, RZ, 0xc0, !PT ;  /* 0x8000000000007812 */ /* 0x000fc800078ec0ff */
[----:B------:R-:W-:Y:S01]  /*07f0*/  LOP3.LUT R0, R0, 0x7f800000, RZ, 0xfc, !PT ;  /* 0x7f80000000007812 */ /* 0x000fe200078efcff */
[----:B------:R-:W-:Y:S06]  /*0800*/  BRA `(.L_x_59) ;  /* 0x0000000000047947 */ /* 0x000fec0003800000 */
.L_x_57:
[----:B------:R-:W-:-:S07]  /*0810*/  IMAD R0, R6, 0x800000, R0 ;  /* 0x0080000006007824 */ /* 0x000fce00078e0200 */
.L_x_59:
[----:B------:R-:W-:Y:S05]  /*0820*/  BSYNC.RECONVERGENT B2 ;  /* 0x0000000000027941 */ /* 0x000fea0003800200 */
.L_x_56:
[----:B------:R-:W-:Y:S05]  /*0830*/  BRA `(.L_x_60) ;  /* 0x0000000000207947 */ /* 0x000fea0003800000 */
.L_x_55:
[----:B------:R-:W-:-:S04]  /*0840*/  LOP3.LUT R0, R8, 0x80000000, R7, 0x48, !PT ;  /* 0x8000000008007812 */ /* 0x000fc800078e4807 */
[----:B------:R-:W-:Y:S01]  /*0850*/  LOP3.LUT R0, R0, 0x7f800000, RZ, 0xfc, !PT ;  /* 0x7f80000000007812 */ /* 0x000fe200078efcff */
[----:B------:R-:W-:Y:S06]  /*0860*/  BRA `(.L_x_60) ;  /* 0x0000000000147947 */ /* 0x000fec0003800000 */
.L_x_54:
[----:B------:R-:W-:Y:S01]  /*0870*/  LOP3.LUT R0, R8, 0x80000000, R7, 0x48, !PT ;  /* 0x8000000008007812 */ /* 0x000fe200078e4807 */
[----:B------:R-:W-:Y:S06]  /*0880*/  BRA `(.L_x_60) ;  /* 0x00000000000c7947 */ /* 0x000fec0003800000 */
.L_x_53:
[----:B------:R-:W0:Y:S01]  /*0890*/  MUFU.RSQ R0, -QNAN ;  /* 0xffc0000000007908 */ /* 0x000e220000001400 */
[----:B------:R-:W-:Y:S05]  /*08a0*/  BRA `(.L_x_60) ;  /* 0x0000000000047947 */ /* 0x000fea0003800000 */
.L_x_52:
[----:B------:R-:W-:-:S07]  /*08b0*/  FADD.FTZ R0, R0, R3 ;  /* 0x0000000300007221 */ /* 0x000fce0000010000 */
.L_x_60:
[----:B------:R-:W-:Y:S05]  /*08c0*/  BSYNC.RECONVERGENT B1 ;  /* 0x0000000000017941 */ /* 0x000fea0003800200 */
.L_x_50:
[----:B------:R-:W-:-:S04]  /*08d0*/  IMAD.MOV.U32 R5, RZ, RZ, 0x0 ;  /* 0x00000000ff057424 */ /* 0x000fc800078e00ff */
[----:B0-----:R-:W-:Y:S05]  /*08e0*/  RET.REL.NODEC R4 `(_Z23add_gaussian_layer_gradPfS_S_ii) ;  /* 0xfffffff404c47950 */ /* 0x001fea0003c3ffff */
.L_x_61:
        /* <DEDUP_REMOVED lines=9> */
.L_x_148:


//--------------------- .text._Z16add_ARD_grad_ALTPfS_ffffii --------------------------
	.section	.text._Z16add_ARD_grad_ALTPfS_ffffii,"ax",@progbits
	.align	128
        .global         _Z16add_ARD_grad_ALTPfS_ffffii
        .type           _Z16add_ARD_grad_ALTPfS_ffffii,@function
        .size           _Z16add_ARD_grad_ALTPfS_ffffii,(.L_x_149 - _Z16add_ARD_grad_ALTPfS_ffffii)
        .other          _Z16add_ARD_grad_ALTPfS_ffffii,@"STO_CUDA_ENTRY STV_DEFAULT"
_Z16add_ARD_grad_ALTPfS_ffffii:
.text._Z16add_ARD_grad_ALTPfS_ffffii:
        /* <DEDUP_REMOVED lines=15> */
[----:B------:R-:W1:Y:S07]  /*00f0*/  LDCU.64 UR4, c[0x0][0x358] ;  /* 0x00006b00ff0477ac */ /* 0x000e6e0008000a00 */
[----:B------:R-:W2:Y:S08]  /*0100*/  LDC.64 R10, c[0x0][0x390] ;  /* 0x0000e400ff0a7b82 */ /* 0x000eb00000000a00 */
[----:B------:R-:W2:Y:S01]  /*0110*/  LDC.64 R6, c[0x0][0x398] ;  /* 0x0000e600ff067b82 */ /* 0x000ea20000000a00 */
[----:B0-----:R-:W-:-:S05]  /*0120*/  IMAD.WIDE R4, R2, 0x4, R4 ;  /* 0x0000000402047825 */ /* 0x001fca00078e0204 */
[----:B-1----:R-:W3:Y:S01]  /*0130*/  LDG.E R0, desc[UR4][R4.64] ;  /* 0x0000000404007981 */ /* 0x002ee2000c1e1900 */
[----:B------:R-:W-:Y:S01]  /*0140*/  BSSY.RECONVERGENT B0, `(.L_x_62) ;  /* 0x0000010000007945 */ /* 0x000fe20003800200 */
[----:B--2---:R-:W-:Y:S01]  /*0150*/  FMUL R7, R11, R7 ;  /* 0x000000070b077220 */ /* 0x004fe20000400000 */
[----:B------:R-:W-:-:S03]  /*0160*/  FMUL R6, R10, R6 ;  /* 0x000000060a067220 */ /* 0x000fc60000400000 */
[----:B------:R-:W0:Y:S01]  /*0170*/  MUFU.RCP R8, R7 ;  /* 0x0000000700087308 */ /* 0x000e220000001000 */
[----:B------:R-:W-:Y:S01]  /*0180*/  FFMA R3, R11, 2, R6 ;  /* 0x400000000b037823 */ /* 0x000fe20000000006 */
[----:B0-----:R-:W-:-:S04]  /*0190*/  FFMA R9, -R7, R8, 1 ;  /* 0x3f80000007097423 */ /* 0x001fc80000000108 */
[----:B------:R-:W-:Y:S01]  /*01a0*/  FFMA R9, R8, R9, R8 ;  /* 0x0000000908097223 */ /* 0x000fe20000000008 */
[----:B---3--:R-:W-:-:S04]  /*01b0*/  FMUL R0, R0, R3 ;  /* 0x0000000300007220 */ /* 0x008fc80000400000 */
[----:B------:R-:W0:Y:S01]  /*01c0*/  FCHK P0, R0, R7 ;  /* 0x0000000700007302 */ /* 0x000e220000000000 */
[----:B------:R-:W-:-:S04]  /*01d0*/  FFMA R4, R0, R9, RZ ;  /* 0x0000000900047223 */ /* 0x000fc800000000ff */
[----:B------:R-:W-:-:S04]  /*01e0*/  FFMA R3, -R7, R4, R0 ;  /* 0x0000000407037223 */ /* 0x000fc80000000100 */
[----:B------:R-:W-:Y:S01]  /*01f0*/  FFMA R9, R9, R3, R4 ;  /* 0x0000000309097223 */ /* 0x000fe20000000004 */
[----:B0-----:R-:W-:Y:S06]  /*0200*/  @!P0 BRA `(.L_x_63) ;  /* 0x00000000000c8947 */ /* 0x001fec0003800000 */
[----:B------:R-:W-:-:S07]  /*0210*/  MOV R4, 0x230 ;  /* 0x0000023000047802 */ /* 0x000fce0000000f00 */
[----:B------:R-:W-:Y:S05]  /*0220*/  CALL.REL.NOINC `($__internal_7_$__cuda_sm3x_div_rn_noftz_f32_slowpath) ;  /* 0x0000000000207944 */ /* 0x000fea0003c00000 */
[----:B------:R-:W-:-:S07]  /*0230*/  IMAD.MOV.U32 R9, RZ, RZ, R0 ;  /* 0x000000ffff097224 */ /* 0x000fce00078e0000 */
.L_x_63:
[----:B------:R-:W-:Y:S05]  /*0240*/  BSYNC.RECONVERGENT B0 ;  /* 0x0000000000007941 */ /* 0x000fea0003800200 */
.L_x_62:
[----:B------:R-:W0:Y:S02]  /*0250*/  LDC.64 R4, c[0x0][0x380] ;  /* 0x0000e000ff047b82 */ /* 0x000e240000000a00 */
[----:B0-----:R-:W-:-:S05]  /*0260*/  IMAD.WIDE R2, R2, 0x4, R4 ;  /* 0x0000000402027825 */ /* 0x001fca00078e0204 */
[----:B------:R-:W2:Y:S02]  /*0270*/  LDG.E R0, desc[UR4][R2.64] ;  /* 0x0000000402007981 */ /* 0x000ea4000c1e1900 */
[----:B--2---:R-:W-:-:S05]  /*0280*/  FADD R9, R0, -R9 ;  /* 0x8000000900097221 */ /* 0x004fca0000000000 */
[----:B------:R-:W-:Y:S01]  /*0290*/  STG.E desc[UR4][R2.64], R9 ;  /* 0x0000000902007986 */ /* 0x000fe2000c101904 */
[----:B------:R-:W-:Y:S05]  /*02a0*/  EXIT ;  /* 0x000000000000794d */ /* 0x000fea0003800000 */
        .weak           $__internal_7_$__cuda_sm3x_div_rn_noftz_f32_slowpath
        .type           $__internal_7_$__cuda_sm3x_div_rn_noftz_f32_slowpath,@function
        .size           $__internal_7_$__cuda_sm3x_div_rn_noftz_f32_slowpath,(.L_x_149 - $__internal_7_$__cuda_sm3x_div_rn_noftz_f32_slowpath)
$__internal_7_$__cuda_sm3x_div_rn_noftz_f32_slowpath:
        /* <DEDUP_REMOVED lines=36> */
.L_x_65:
        /* <DEDUP_REMOVED lines=51> */
.L_x_72:
[----:B------:R-:W-:-:S04]  /*0820*/  LOP3.LUT R0, R0, 0x80000000, RZ, 0xc0, !PT ;  /* 0x8000000000007812 */ /* 0x000fc800078ec0ff */
[----:B------:R-:W-:Y:S01]  /*0830*/  LOP3.LUT R0, R0, 0x7f800000, RZ, 0xfc, !PT ;  /* 0x7f80000000007812 */ /* 0x000fe200078efcff */
[----:B------:R-:W-:Y:S06]  /*0840*/  BRA `(.L_x_73) ;  /* 0x0000000000047947 */ /* 0x000fec0003800000 */
.L_x_71:
[----:B------:R-:W-:-:S07]  /*0850*/  IMAD R0, R6, 0x800000, R0 ;  /* 0x0080000006007824 */ /* 0x000fce00078e0200 */
.L_x_73:
[----:B------:R-:W-:Y:S05]  /*0860*/  BSYNC.RECONVERGENT B2 ;  /* 0x0000000000027941 */ /* 0x000fea0003800200 */
.L_x_70:
[----:B------:R-:W-:Y:S05]  /*0870*/  BRA `(.L_x_74) ;  /* 0x0000000000207947 */ /* 0x000fea0003800000 */
.L_x_69:
[----:B------:R-:W-:-:S04]  /*0880*/  LOP3.LUT R0, R7, 0x80000000, R8, 0x48, !PT ;  /* 0x8000000007007812 */ /* 0x000fc800078e4808 */
[----:B------:R-:W-:Y:S01]  /*0890*/  LOP3.LUT R0, R0, 0x7f800000, RZ, 0xfc, !PT ;  /* 0x7f80000000007812 */ /* 0x000fe200078efcff */
[----:B------:R-:W-:Y:S06]  /*08a0*/  BRA `(.L_x_74) ;  /* 0x0000000000147947 */ /* 0x000fec0003800000 */
.L_x_68:
[----:B------:R-:W-:Y:S01]  /*08b0*/  LOP3.LUT R0, R7, 0x80000000, R8, 0x48, !PT ;  /* 0x8000000007007812 */ /* 0x000fe200078e4808 */
[----:B------:R-:W-:Y:S06]  /*08c0*/  BRA `(.L_x_74) ;  /* 0x00000000000c7947 */ /* 0x000fec0003800000 */
.L_x_67:
[----:B------:R-:W0:Y:S01]  /*08d0*/  MUFU.RSQ R0, -QNAN ;  /* 0xffc0000000007908 */ /* 0x000e220000001400 */
[----:B------:R-:W-:Y:S05]  /*08e0*/  BRA `(.L_x_74) ;  /* 0x0000000000047947 */ /* 0x000fea0003800000 */
.L_x_66:
[----:B------:R-:W-:-:S07]  /*08f0*/  FADD.FTZ R0, R0, R3 ;  /* 0x0000000300007221 */ /* 0x000fce0000010000 */
.L_x_74:
[----:B------:R-:W-:Y:S05]  /*0900*/  BSYNC.RECONVERGENT B1 ;  /* 0x0000000000017941 */ /* 0x000fea0003800200 */
.L_x_64:
[----:B------:R-:W-:-:S04]  /*0910*/  IMAD.MOV.U32 R5, RZ, RZ, 0x0 ;  /* 0x00000000ff057424 */ /* 0x000fc800078e00ff */
[----:B0-----:R-:W-:Y:S05]  /*0920*/  RET.REL.NODEC R4 `(_Z16add_ARD_grad_ALTPfS_ffffii) ;  /* 0xfffffff404b47950 */ /* 0x001fea0003c3ffff */
.L_x_75:
        /* <DEDUP_REMOVED lines=13> */
.L_x_149:


//--------------------- .text._Z12add_ARD_gradPfS_S_ii --------------------------
	.section	.text._Z12add_ARD_gradPfS_S_ii,"ax",@progbits
	.align	128
        .global         _Z12add_ARD_gradPfS_S_ii
        .type           _Z12add_ARD_gradPfS_S_ii,@function
        .size           _Z12add_ARD_gradPfS_S_ii,(.L_x_150 - _Z12add_ARD_gradPfS_S_ii)
        .other          _Z12add_ARD_gradPfS_S_ii,@"STO_CUDA_ENTRY STV_DEFAULT"
_Z12add_ARD_gradPfS_S_ii:
.text._Z12add_ARD_gradPfS_S_ii:
        /* <DEDUP_REMOVED lines=31> */
[----:B------:R-:W-:Y:S05]  /*01f0*/  CALL.REL.NOINC `($__internal_8_$__cuda_sm3x_div_rn_noftz_f32_slowpath) ;  /* 0x0000000000207944 */ /* 0x000fea0003c00000 */
[----:B------:R-:W-:-:S07]  /*0200*/  IMAD.MOV.U32 R8, RZ, RZ, R0 ;  /* 0x000000ffff087224 */ /* 0x000fce00078e0000 */
.L_x_77:
[----:B------:R-:W-:Y:S05]  /*0210*/  BSYNC.RECONVERGENT B0 ;  /* 0x0000000000007941 */ /* 0x000fea0003800200 */
.L_x_76:
[----:B------:R-:W0:Y:S02]  /*0220*/  LDC.64 R4, c[0x0][0x380] ;  /* 0x0000e000ff047b82 */ /* 0x000e240000000a00 */
[----:B0-----:R-:W-:-:S05]  /*0230*/  IMAD.WIDE R2, R2, 0x4, R4 ;  /* 0x0000000402027825 */ /* 0x001fca00078e0204 */
[----:B------:R-:W2:Y:S02]  /*0240*/  LDG.E R5, desc[UR4][R2.64] ;  /* 0x0000000402057981 */ /* 0x000ea4000c1e1900 */
[----:B--2---:R-:W-:-:S05]  /*0250*/  FADD R5, R5, -R8 ;  /* 0x8000000805057221 */ /* 0x004fca0000000000 */
[----:B------:R-:W-:Y:S01]  /*0260*/  STG.E desc[UR4][R2.64], R5 ;  /* 0x0000000502007986 */ /* 0x000fe2000c101904 */
[----:B------:R-:W-:Y:S05]  /*0270*/  EXIT ;  /* 0x000000000000794d */ /* 0x000fea0003800000 */
        .weak           $__internal_8_$__cuda_sm3x_div_rn_noftz_f32_slowpath
        .type           $__internal_8_$__cuda_sm3x_div_rn_noftz_f32_slowpath,@function
        .size           $__internal_8_$__cuda_sm3x_div_rn_noftz_f32_slowpath,(.L_x_150 - $__internal_8_$__cuda_sm3x_div_rn_noftz_f32_slowpath)
$__internal_8_$__cuda_sm3x_div_rn_noftz_f32_slowpath:
        /* <DEDUP_REMOVED lines=36> */
.L_x_79:
        /* <DEDUP_REMOVED lines=51> */
.L_x_86:
[----:B------:R-:W-:-:S04]  /*07f0*/  LOP3.LUT R0, R0, 0x80000000, RZ, 0xc0, !PT ;  /* 0x8000000000007812 */ /* 0x000fc800078ec0ff */
[----:B------:R-:W-:Y:S01]  /*0800*/  LOP3.LUT R0, R0, 0x7f800000, RZ, 0xfc, !PT ;  /* 0x7f80000000007812 */ /* 0x000fe200078efcff */
[----:B------:R-:W-:Y:S06]  /*0810*/  BRA `(.L_x_87) ;  /* 0x0000000000047947 */ /* 0x000fec0003800000 */
.L_x_85:
[----:B------:R-:W-:-:S07]  /*0820*/  IMAD R0, R6, 0x800000, R0 ;  /* 0x0080000006007824 */ /* 0x000fce00078e0200 */
.L_x_87:
[----:B------:R-:W-:Y:S05]  /*0830*/  BSYNC.RECONVERGENT B2 ;  /* 0x0000000000027941 */ /* 0x000fea0003800200 */
.L_x_84:
[----:B------:R-:W-:Y:S05]  /*0840*/  BRA `(.L_x_88) ;  /* 0x0000000000207947 */ /* 0x000fea0003800000 */
.L_x_83:
[----:B------:R-:W-:-:S04]  /*0850*/  LOP3.LUT R0, R8, 0x80000000, R7, 0x48, !PT ;  /* 0x8000000008007812 */ /* 0x000fc800078e4807 */
[----:B------:R-:W-:Y:S01]  /*0860*/  LOP3.LUT R0, R0, 0x7f800000, RZ, 0xfc, !PT ;  /* 0x7f80000000007812 */ /* 0x000fe200078efcff */
[----:B------:R-:W-:Y:S06]  /*0870*/  BRA `(.L_x_88) ;  /* 0x0000000000147947 */ /* 0x000fec0003800000 */
.L_x_82:
[----:B------:R-:W-:Y:S01]  /*0880*/  LOP3.LUT R0, R8, 0x80000000, R7, 0x48, !PT ;  /* 0x8000000008007812 */ /* 0x000fe200078e4807 */
[----:B------:R-:W-:Y:S06]  /*0890*/  BRA `(.L_x_88) ;  /* 0x00000000000c7947 */ /* 0x000fec0003800000 */
.L_x_81:
[----:B------:R-:W0:Y:S01]  /*08a0*/  MUFU.RSQ R0, -QNAN ;  /* 0xffc0000000007908 */ /* 0x000e220000001400 */
[----:B------:R-:W-:Y:S05]  /*08b0*/  BRA `(.L_x_88) ;  /* 0x0000000000047947 */ /* 0x000fea0003800000 */
.L_x_80:
[----:B------:R-:W-:-:S07]  /*08c0*/  FADD.FTZ R0, R0, R3 ;  /* 0x0000000300007221 */ /* 0x000fce0000010000 */
.L_x_88:
[----:B------:R-:W-:Y:S05]  /*08d0*/  BSYNC.RECONVERGENT B1 ;  /* 0x0000000000017941 */ /* 0x000fea0003800200 */
.L_x_78:
[----:B------:R-:W-:-:S04]  /*08e0*/  IMAD.MOV.U32 R5, RZ, RZ, 0x0 ;  /* 0x00000000ff057424 */ /* 0x000fc800078e00ff */
[----:B0-----:R-:W-:Y:S05]  /*08f0*/  RET.REL.NODEC R4 `(_Z12add_ARD_gradPfS_S_ii) ;  /* 0xfffffff404c07950 */ /* 0x001fea0003c3ffff */
.L_x_89:
        /* <DEDUP_REMOVED lines=16> */
.L_x_150:


//--------------------- .text._Z8add_biasPfS_ii   --------------------------
	.section	.text._Z8add_biasPfS_ii,"ax",@progbits
	.align	128
        .global         _Z8add_biasPfS_ii
        .type           _Z8add_biasPfS_ii,@function
        .size           _Z8add_biasPfS_ii,(.L_x_163 - _Z8add_biasPfS_ii)
        .other          _Z8add_biasPfS_ii,@"STO_CUDA_ENTRY STV_DEFAULT"
_Z8add_biasPfS_ii:
.text._Z8add_biasPfS_ii:
        /* <DEDUP_REMOVED lines=21> */
[----:B---3--:R-:W-:-:S05]  /*0150*/  FADD R7, R2, R7 ;  /* 0x0000000702077221 */ /* 0x008fca0000000000 */
[----:B------:R-:W-:Y:S01]  /*0160*/  STG.E desc[UR4][R4.64], R7 ;  /* 0x0000000704007986 */ /* 0x000fe2000c101904 */
[----:B------:R-:W-:Y:S05]  /*0170*/  EXIT ;  /* 0x000000000000794d */ /* 0x000fea0003800000 */
.L_x_90:
        /* <DEDUP_REMOVED lines=16> */
.L_x_163:


//--------------------- .text._Z7softmaxPfii      --------------------------
	.section	.text._Z7softmaxPfii,"ax",@progbits
	.align	128
        .global         _Z7softmaxPfii
        .type           _Z7softmaxPfii,@function
        .size           _Z7softmaxPfii,(.L_x_151 - _Z7softmaxPfii)
        .other          _Z7softmaxPfii,@"STO_CUDA_ENTRY STV_DEFAULT"
_Z7softmaxPfii:
.text._Z7softmaxPfii:
[----:B------:R-:W-:Y:S01]  /*0000*/  LDC R1, c[0x0][0x37c] ;  /* 0x0000df00ff017b82 */ /* 0x000fe20000000800 */
[----:B------:R-:W0:Y:S07]  /*0010*/  S2R R0, SR_TID.Y ;  /* 0x0000000000007919 */ /* 0x000e2e0000002200 */
[----:B------:R-:W0:Y:S01]  /*0020*/  S2UR UR4, SR_CTAID.Y ;  /* 0x00000000000479c3 */ /* 0x000e220000002600 */
[----:B------:R-:W1:Y:S07]  /*0030*/  LDCU UR5, c[0x0][0x388] ;  /* 0x00007100ff0577ac */ /* 0x000e6e0008000800 */
[----:B------:R-:W0:Y:S02]  /*0040*/  LDC R7, c[0x0][0x364] ;  /* 0x0000d900ff077b82 */ /* 0x000e240000000800 */
[----:B0-----:R-:W-:-:S05]  /*0050*/  IMAD R7, R7, UR4, R0 ;  /* 0x0000000407077c24 */ /* 0x001fca000f8e0200 */
[----:B-1----:R-:W-:-:S13]  /*0060*/  ISETP.GE.AND P0, PT, R7, UR5, PT ;  /* 0x0000000507007c0c */ /* 0x002fda000bf06270 */
[----:B------:R-:W-:Y:S05]  /*0070*/  @P0 EXIT ;  /* 0x000000000000094d */ /* 0x000fea0003800000 */
[----:B------:R-:W0:Y:S01]  /*0080*/  LDCU UR5, c[0x0][0x38c] ;  /* 0x00007180ff0577ac */ /* 0x000e220008000800 */
[----:B------:R-:W-:Y:S01]  /*0090*/  HFMA2 R3, -RZ, RZ, 0, 0 ;  /* 0x00000000ff037431 */ /* 0x000fe200000001ff */
[----:B------:R-:W1:Y:S01]  /*00a0*/  LDCU.64 UR8, c[0x0][0x358] ;  /* 0x00006b00ff0877ac */ /* 0x000e620008000a00 */
[----:B0-----:R-:W-:-:S09]  /*00b0*/  UISETP.GE.AND UP0, UPT, UR5, 0x1, UPT ;  /* 0x000000010500788c */ /* 0x001fd2000bf06270 */
[----:B-1----:R-:W-:Y:S05]  /*00c0*/  BRA.U !UP0, `(.L_x_91) ;  /* 0x0000000d080c7547 */ /* 0x002fea000b800000 */
[----:B------:R-:W-:Y:S02]  /*00d0*/  UISETP.GE.U32.AND UP1, UPT, UR5, 0x8, UPT ;  /* 0x000000080500788c */ /* 0x000fe4000bf26070 */
[----:B------:R-:W-:Y:S01]  /*00e0*/  IMAD R0, R7, UR5, RZ ;  /* 0x0000000507007c24 */ /* 0x000fe2000f8e02ff */
[----:B------:R-:W-:Y:S01]  /*00f0*/  ULOP3.LUT UR6, UR5, 0x7, URZ, 0xc0, !UPT ;  /* 0x0000000705067892 */ /* 0x000fe2000f8ec0ff */
[----:B------:R-:W-:Y:S01]  /*0100*/  MOV R3, RZ ;  /* 0x000000ff00037202 */ /* 0x000fe20000000f00 */
[----:B------:R-:W-:Y:S02]  /*0110*/  UMOV UR4, URZ ;  /* 0x000000ff00047c82 */ /* 0x000fe40008000000 */
[----:B------:R-:W-:Y:S02]  /*0120*/  UISETP.NE.AND UP0, UPT, UR6, URZ, UPT ;  /* 0x000000ff0600728c */ /* 0x000fe4000bf05270 */
[----:B------:R-:W-:Y:S09]  /*0130*/  BRA.U !UP1, `(.L_x_92) ;  /* 0x0000000509587547 */ /* 0x000ff2000b800000 */
[----:B------:R-:W0:Y:S01]  /*0140*/  LDC.64 R4, c[0x0][0x380] ;  /* 0x0000e000ff047b82 */ /* 0x000e220000000a00 */
[----:B------:R-:W-:Y:S01]  /*0150*/  ULOP3.LUT UR4, UR5, 0x7ffffff8, URZ, 0xc0, !UPT ;  /* 0x7ffffff805047892 */ /* 0x000fe2000f8ec0ff */
[----:B------:R-:W-:-:S03]  /*0160*/  MOV R3, RZ ;  /* 0x000000ff00037202 */ /* 0x000fc60000000f00 */
[----:B------:R-:W-:Y:S01]  /*0170*/  UIADD3 UR5, UPT, UPT, -UR4, URZ, URZ ;  /* 0x000000ff04057290 */ /* 0x000fe2000fffe1ff */
[----:B0-----:R-:W-:-:S03]  /*0180*/  IMAD.WIDE.U32 R4, R0, 0x4, R4 ;  /* 0x0000000400047825 */ /* 0x001fc600078e0004 */
[----:B------:R-:W-:-:S04]  /*0190*/  IADD3 R4, P0, PT, R4, 0x10, RZ ;  /* 0x0000001004047810 */ /* 0x000fc80007f1e0ff */
[----:B------:R-:W-:-:S09]  /*01a0*/  IADD3.X R5, PT, PT, RZ, R5, RZ, P0, !PT ;  /* 0x00000005ff057210 */ /* 0x000fd200007fe4ff */
.L_x_93:
[----:B------:R-:W2:Y:S04]  /*01b0*/  LDG.E R12, desc[UR8][R4.64+-0x10] ;  /* 0xfffff008040c7981 */ /* 0x000ea8000c1e1900 */
[----:B------:R-:W3:Y:S04]  /*01c0*/  LDG.E R22, desc[UR8][R4.64+-0xc] ;  /* 0xfffff40804167981 */ /* 0x000ee8000c1e1900 */
[----:B------:R-:W4:Y:S04]  /*01d0*/  LDG.E R20, desc[UR8][R4.64+-0x8] ;  /* 0xfffff80804147981 */ /* 0x000f28000c1e1900 */
[----:B------:R-:W5:Y:S04]  /*01e0*/  LDG.E R16, desc[UR8][R4.64+-0x4] ;  /* 0xfffffc0804107981 */ /* 0x000f68000c1e1900 */
[----:B------:R-:W5:Y:S04]  /*01f0*/  LDG.E R14, desc[UR8][R4.64] ;  /* 0x00000008040e7981 */ /* 0x000f68000c1e1900 */
[----:B------:R-:W5:Y:S04]  /*0200*/  LDG.E R10, desc[UR8][R4.64+0x4] ;  /* 0x00000408040a7981 */ /* 0x000f68000c1e1900 */
[----:B------:R-:W5:Y:S04]  /*0210*/  LDG.E R6, desc[UR8][R4.64+0x8] ;  /* 0x0000080804067981 */ /* 0x000f68000c1e1900 */
[----:B------:R0:W5:Y:S01]  /*0220*/  LDG.E R2, desc[UR8][R4.64+0xc] ;  /* 0x00000c0804027981 */ /* 0x000162000c1e1900 */
[----:B------:R-:W-:Y:S01]  /*0230*/  HFMA2 R9, -RZ, RZ, 0.96630859375, -0.0022525787353515625 ;  /* 0x3bbb989dff097431 */ /* 0x000fe200000001ff */
[----:B------:R-:W-:Y:S01]  /*0240*/  MOV R11, 0x437c0000 ;  /* 0x437c0000000b7802 */ /* 0x000fe20000000f00 */
[----:B------:R-:W-:-:S04]  /*0250*/  UIADD3 UR5, UPT, UPT, UR5, 0x8, URZ ;  /* 0x0000000805057890 */ /* 0x000fc8000fffe0ff */
[----:B------:R-:W-:Y:S01]  /*0260*/  UISETP.NE.AND UP1, UPT, UR5, URZ, UPT ;  /* 0x000000ff0500728c */ /* 0x000fe2000bf25270 */
[----:B0-----:R-:W-:-:S04]  /*0270*/  IADD3 R4, P0, PT, R4, 0x20, RZ ;  /* 0x0000002004047810 */ /* 0x001fc80007f1e0ff */
[----:B------:R-:W-:Y:S01]  /*0280*/  IADD3.X R5, PT, PT, RZ, R5, RZ, P0, !PT ;  /* 0x00000005ff057210 */ /* 0x000fe200007fe4ff */
[----:B--2---:R-:W-:-:S04]  /*0290*/  FFMA.SAT R8, R12, R9, 0.5 ;  /* 0x3f0000000c087423 */ /* 0x004fc80000002009 */
[----:B------:R-:W-:Y:S01]  /*02a0*/  FFMA.RM R13, R8, R11, 12582913 ;  /* 0x4b400001080d7423 */ /* 0x000fe2000000400b */
[----:B---3--:R-:W-:-:S03]  /*02b0*/  FFMA.SAT R8, R22, R9, 0.5 ;  /* 0x3f00000016087423 */ /* 0x008fc60000002009 */
[----:B------:R-:W-:Y:S01]  /*02c0*/  FADD R15, R13, -12583039 ;  /* 0xcb40007f0d0f7421 */ /* 0x000fe20000000000 */
[----:B------:R-:W-:Y:S01]  /*02d0*/  FFMA.RM R8, R8, R11, 12582913 ;  /* 0x4b40000108087423 */ /* 0x000fe2000000400b */
[----:B----4-:R-:W-:Y:S02]  /*02e0*/  FFMA.SAT R24, R20, R9, 0.5 ;  /* 0x3f00000014187423 */ /* 0x010fe40000002009 */
[----:B------:R-:W-:Y:S01]  /*02f0*/  FFMA R15, R12, 1.4426950216293334961, -R15 ;  /* 0x3fb8aa3b0c0f7823 */ /* 0x000fe2000000080f */
[----:B------:R-:W-:-:S03]  /*0300*/  FADD R17, R8, -12583039 ;  /* 0xcb40007f08117421 */ /* 0x000fc60000000000 */
[----:B------:R-:W-:Y:S01]  /*0310*/  FFMA R18, R12, 1.925963033500011079e-08, R15 ;  /* 0x32a570600c127823 */ /* 0x000fe2000000000f */
[----:B------:R-:W-:Y:S01]  /*0320*/  FFMA.RM R12, R24, R11, 12582913 ;  /* 0x4b400001180c7423 */ /* 0x000fe2000000400b */
[----:B-----5:R-:W-:Y:S01]  /*0330*/  FFMA.SAT R24, R16, R9, 0.5 ;  /* 0x3f00000010187423 */ /* 0x020fe20000002009 */
[----:B------:R-:W-:Y:S02]  /*0340*/  FFMA R17, R22, 1.4426950216293334961, -R17 ;  /* 0x3fb8aa3b16117823 */ /* 0x000fe40000000811 */
[----:B------:R-:W-:Y:S01]  /*0350*/  FADD R19, R12, -12583039 ;  /* 0xcb40007f0c137421 */ /* 0x000fe20000000000 */
[----:B------:R-:W-:Y:S01]  /*0360*/  FFMA.RM R15, R24, R11, 12582913 ;  /* 0x4b400001180f7423 */ /* 0x000fe2000000400b */
[----:B------:R-:W-:Y:S01]  /*0370*/  FFMA R17, R22, 1.925963033500011079e-08, R17 ;  /* 0x32a5706016117823 */ /* 0x000fe20000000011 */
[-C--:B------:R-:W-:Y:S01]  /*0380*/  FFMA.SAT R22, R14, R9.reuse, 0.5 ;  /* 0x3f0000000e167423 */ /* 0x080fe20000002009 */
[----:B------:R-:W-:Y:S01]  /*0390*/  FFMA R19, R20, 1.4426950216293334961, -R19 ;  /* 0x3fb8aa3b14137823 */ /* 0x000fe20000000813 */
[----:B------:R-:W-:Y:S01]  /*03a0*/  FADD R21, R15, -12583039 ;  /* 0xcb40007f0f157421 */ /* 0x000fe20000000000 */
[----:B------:R-:W0:Y:S01]  /*03b0*/  MUFU.EX2 R18, R18 ;  /* 0x0000001200127308 */ /* 0x000e220000000800 */
[----:B------:R-:W-:Y:S01]  /*03c0*/  FFMA.SAT R24, R6, R9, 0.5 ;  /* 0x3f00000006187423 */ /* 0x000fe20000002009 */
[----:B------:R-:W-:Y:S01]  /*03d0*/  FFMA R20, R20, 1.925963033500011079e-08, R19 ;  /* 0x32a5706014147823 */ /* 0x000fe20000000013 */
[----:B------:R-:W-:Y:S01]  /*03e0*/  FFMA.RM R19, R22, R11, 12582913 ;  /* 0x4b40000116137423 */ /* 0x000fe2000000400b */
[----:B------:R-:W-:Y:S01]  /*03f0*/  FFMA R21, R16, 1.4426950216293334961, -R21 ;  /* 0x3fb8aa3b10157823 */ /* 0x000fe20000000815 */
[----:B------:R-:W-:Y:S01]  /*0400*/  FFMA.SAT R22, R10, R9, 0.5 ;  /* 0x3f0000000a167423 */ /* 0x000fe20000002009 */
[----:B------:R-:W-:Y:S01]  /*0410*/  SHF.L.U32 R12, R12, 0x17, RZ ;  /* 0x000000170c0c7819 */ /* 0x000fe200000006ff */
[----:B------:R-:W-:Y:S01]  /*0420*/  FADD R23, R19, -12583039 ;  /* 0xcb40007f13177421 */ /* 0x000fe20000000000 */
[----:B------:R-:W-:Y:S01]  /*0430*/  FFMA R21, R16, 1.925963033500011079e-08, R21 ;  /* 0x32a5706010157823 */ /* 0x000fe20000000015 */
[----:B------:R-:W-:Y:S01]  /*0440*/  FFMA.RM R16, R22, R11, 12582913 ;  /* 0x4b40000116107423 */ /* 0x000fe2000000400b */
[----:B------:R-:W1:Y:S01]  /*0450*/  MUFU.EX2 R17, R17 ;  /* 0x0000001100117308 */ /* 0x000e620000000800 */
[----:B------:R-:W-:Y:S01]  /*0460*/  FFMA R23, R14, 1.4426950216293334961, -R23 ;  /* 0x3fb8aa3b0e177823 */ /* 0x000fe20000000817 */
[----:B------:R-:W-:Y:S01]  /*0470*/  SHF.L.U32 R15, R15, 0x17, RZ ;  /* 0x000000170f0f7819 */ /* 0x000fe200000006ff */
[----:B------:R-:W-:-:S02]  /*0480*/  FADD R25, R16, -12583039 ;  /* 0xcb40007f10197421 */ /* 0x000fc40000000000 */
[----:B------:R-:W-:Y:S01]  /*0490*/  FFMA R22, R14, 1.925963033500011079e-08, R23 ;  /* 0x32a570600e167823 */ /* 0x000fe20000000017 */
[----:B------:R-:W-:Y:S01]  /*04a0*/  FFMA.RM R14, R24, R11, 12582913 ;  /* 0x4b400001180e7423 */ /* 0x000fe2000000400b */
[----:B------:R-:W-:Y:S01]  /*04b0*/  FFMA R25, R10, 1.4426950216293334961, -R25 ;  /* 0x3fb8aa3b0a197823 */ /* 0x000fe20000000819 */
[----:B------:R-:W-:Y:S01]  /*04c0*/  FFMA.SAT R24, R2, R9, 0.5 ;  /* 0x3f00000002187423 */ /* 0x000fe20000002009 */
[----:B------:R-:W2:Y:S01]  /*04d0*/  MUFU.EX2 R20, R20 ;  /* 0x0000001400147308 */ /* 0x000ea20000000800 */
[----:B------:R-:W-:Y:S01]  /*04e0*/  FADD R23, R14, -12583039 ;  /* 0xcb40007f0e177421 */ /* 0x000fe20000000000 */
[----:B------:R-:W-:Y:S01]  /*04f0*/  FFMA R9, R10, 1.925963033500011079e-08, R25 ;  /* 0x32a570600a097823 */ /* 0x000fe20000000019 */
[----:B------:R-:W-:Y:S01]  /*0500*/  SHF.L.U32 R10, R13, 0x17, RZ ;  /* 0x000000170d0a7819 */ /* 0x000fe200000006ff */
[----:B------:R-:W-:Y:S01]  /*0510*/  FFMA.RM R11, R24, R11, 12582913 ;  /* 0x4b400001180b7423 */ /* 0x000fe2000000400b */
[----:B------:R-:W-:Y:S01]  /*0520*/  FFMA R23, R6, 1.4426950216293334961, -R23 ;  /* 0x3fb8aa3b06177823 */ /* 0x000fe20000000817 */
[----:B------:R-:W-:-:S02]  /*0530*/  SHF.L.U32 R13, R8, 0x17, RZ ;  /* 0x00000017080d7819 */ /* 0x000fc400000006ff */
[----:B------:R-:W3:Y:S01]  /*0540*/  MUFU.EX2 R21, R21 ;  /* 0x0000001500157308 */ /* 0x000ee20000000800 */
[----:B0-----:R-:W-:Y:S01]  /*0550*/  FFMA R10, R10, R18, R3 ;  /* 0x000000120a0a7223 */ /* 0x001fe20000000003 */
[----:B------:R-:W-:Y:S01]  /*0560*/  FADD R3, R11, -12583039 ;  /* 0xcb40007f0b037421 */ /* 0x000fe20000000000 */
[----:B------:R-:W-:Y:S02]  /*0570*/  FFMA R23, R6, 1.925963033500011079e-08, R23 ;  /* 0x32a5706006177823 */ /* 0x000fe40000000017 */
[----:B-1----:R-:W-:Y:S01]  /*0580*/  FFMA R13, R13, R17, R10 ;  /* 0x000000110d0d7223 */ /* 0x002fe2000000000a */
[----:B------:R-:W-:Y:S02]  /*0590*/  FFMA R3, R2, 1.4426950216293334961, -R3 ;  /* 0x3fb8aa3b02037823 */ /* 0x000fe40000000803 */
[----:B------:R-:W0:Y:S01]  /*05a0*/  MUFU.EX2 R22, R22 ;  /* 0x0000001600167308 */ /* 0x000e220000000800 */
[----:B--2---:R-:W-:Y:S01]  /*05b0*/  FFMA R12, R12, R20, R13 ;  /* 0x000000140c0c7223 */ /* 0x004fe2000000000d */
[----:B------:R-:W-:Y:S01]  /*05c0*/  FFMA R6, R2, 1.925963033500011079e-08, R3 ;  /* 0x32a5706002067823 */ /* 0x000fe20000000003 */
[----:B------:R-:W-:-:S02]  /*05d0*/  SHF.L.U32 R2, R19, 0x17, RZ ;  /* 0x0000001713027819 */ /* 0x000fc400000006ff */
[----:B------:R-:W-:Y:S02]  /*05e0*/  SHF.L.U32 R3, R16, 0x17, RZ ;  /* 0x0000001710037819 */ /* 0x000fe400000006ff */
[----:B------:R-:W-:Y:S01]  /*05f0*/  SHF.L.U32 R13, R14, 0x17, RZ ;  /* 0x000000170e0d7819 */ /* 0x000fe200000006ff */
[----:B------:R-:W1:Y:S01]  /*0600*/  MUFU.EX2 R9, R9 ;  /* 0x0000000900097308 */ /* 0x000e620000000800 */
[----:B---3--:R-:W-:-:S07]  /*0610*/  FFMA R15, R15, R21, R12 ;  /* 0x000000150f0f7223 */ /* 0x008fce000000000c */
[----:B------:R-:W2:Y:S01]  /*0620*/  MUFU.EX2 R23, R23 ;  /* 0x0000001700177308 */ /* 0x000ea20000000800 */
[----:B0-----:R-:W-:-:S07]  /*0630*/  FFMA R2, R2, R22, R15 ;  /* 0x0000001602027223 */ /* 0x001fce000000000f */
[----:B------:R-:W0:Y:S01]  /*0640*/  MUFU.EX2 R6, R6 ;  /* 0x0000000600067308 */ /* 0x000e220000000800 */
[----:B-1----:R-:W-:Y:S01]  /*0650*/  FFMA R2, R3, R9, R2 ;  /* 0x0000000903027223 */ /* 0x002fe20000000002 */
[----:B------:R-:W-:-:S03]  /*0660*/  SHF.L.U32 R3, R11, 0x17, RZ ;  /* 0x000000170b037819 */ /* 0x000fc600000006ff */
[----:B--2---:R-:W-:-:S04]  /*0670*/  FFMA R2, R13, R23, R2 ;  /* 0x000000170d027223 */ /* 0x004fc80000000002 */
[----:B0-----:R-:W-:Y:S01]  /*0680*/  FFMA R3, R3, R6, R2 ;  /* 0x0000000603037223 */ /* 0x001fe20000000002 */
[----:B------:R-:W-:Y:S06]  /*0690*/  BRA.U UP1, `(.L_x_93) ;  /* 0xfffffff901c47547 */ /* 0x000fec000b83ffff */
.L_x_92:
[----:B------:R-:W-:Y:S05]  /*06a0*/  BRA.U !UP0, `(.L_x_91) ;  /* 0x0000000508947547 */ /* 0x000fea000b800000 */
[----:B------:R-:W0:Y:S01]  /*06b0*/  LDCU UR5, c[0x0][0x38c] ;  /* 0x00007180ff0577ac */ /* 0x000e220008000800 */
[----:B------:R-:W-:Y:S02]  /*06c0*/  UISETP.GE.U32.AND UP0, UPT, UR6, 0x4, UPT ;  /* 0x000000040600788c */ /* 0x000fe4000bf06070 */
[----:B0-----:R-:W-:-:S04]  /*06d0*/  ULOP3.LUT UR7, UR5, 0x3, URZ, 0xc0, !UPT ;  /* 0x0000000305077892 */ /* 0x001fc8000f8ec0ff */
[----:B------:R-:W-:-:S03]  /*06e0*/  UISETP.NE.AND UP1, UPT, UR7, URZ, UPT ;  /* 0x000000ff0700728c */ /* 0x000fc6000bf25270 */
[----:B------:R-:W-:Y:S08]  /*06f0*/  BRA.U !UP0, `(.L_x_94) ;  /* 0x0000000108bc7547 */ /* 0x000ff0000b800000 */
[----:B------:R-:W0:Y:S01]  /*0700*/  LDC.64 R8, c[0x0][0x380] ;  /* 0x0000e000ff087b82 */ /* 0x000e220000000a00 */
[----:B------:R-:W1:Y:S01]  /*0710*/  LDCU.64 UR10, c[0x0][0x380] ;  /* 0x00007000ff0a77ac */ /* 0x000e620008000a00 */
[C---:B------:R-:W-:Y:S02]  /*0720*/  IADD3 R5, PT, PT, R0.reuse, UR4, RZ ;  /* 0x0000000400057c10 */ /* 0x040fe4000fffe0ff */
[----:B------:R-:W-:-:S03]  /*0730*/  IADD3 R2, P0, PT, R0, UR4, RZ ;  /* 0x0000000400027c10 */ /* 0x000fc6000ff1e0ff */
[----:B0-----:R-:W-:Y:S01]  /*0740*/  IMAD.WIDE.U32 R8, R5, 0x4, R8 ;  /* 0x0000000405087825 */ /* 0x001fe200078e0008 */
[----:B------:R-:W-:Y:S02]  /*0750*/  IADD3.X R5, PT, PT, RZ, RZ, RZ, P0, !PT ;  /* 0x000000ffff057210 */ /* 0x000fe400007fe4ff */
[----:B-1----:R-:W-:-:S03]  /*0760*/  LEA R10, P0, R2, UR10, 0x2 ;  /* 0x0000000a020a7c11 */ /* 0x002fc6000f8010ff */
[----:B------:R-:W2:Y:S01]  /*0770*/  LDG.E R8, desc[UR8][R8.64] ;  /* 0x0000000808087981 */ /* 0x000ea2000c1e1900 */
[----:B------:R-:W-:-:S05]  /*0780*/  LEA.HI.X R11, R2, UR11, R5, 0x2, P0 ;  /* 0x0000000b020b7c11 */ /* 0x000fca00080f1405 */
[----:B------:R-:W3:Y:S04]  /*0790*/  LDG.E R12, desc[UR8][R10.64+0x4] ;  /* 0x000004080a0c7981 */ /* 0x000ee8000c1e1900 */
[----:B------:R-:W4:Y:S04]  /*07a0*/  LDG.E R6, desc[UR8][R10.64+0x8] ;  /* 0x000008080a067981 */ /* 0x000f28000c1e1900 */
[----:B------:R-:W5:Y:S01]  /*07b0*/  LDG.E R2, desc[UR8][R10.64+0xc] ;  /* 0x00000c080a027981 */ /* 0x000f62000c1e1900 */
[----:B------:R-:W-:Y:S01]  /*07c0*/  HFMA2 R15, -RZ, RZ, 0.96630859375, -0.0022525787353515625 ;  /* 0x3bbb989dff0f7431 */ /* 0x000fe200000001ff */
[----:B------:R-:W-:Y:S01]  /*07d0*/  MOV R14, 0x437c0000 ;  /* 0x437c0000000e7802 */ /* 0x000fe20000000f00 */
[----:B------:R-:W-:-:S03]  /*07e0*/  UIADD3 UR4, UPT, UPT, UR4, 0x4, URZ ;  /* 0x0000000404047890 */ /* 0x000fc6000fffe0ff */
[----:B--2---:R-:W-:-:S04]  /*07f0*/  FFMA.SAT R4, R8, R15, 0.5 ;  /* 0x3f00000008047423 */ /* 0x004fc8000000200f */
[----:B------:R-:W-:Y:S01]  /*0800*/  FFMA.RM R4, R4, R14, 12582913 ;  /* 0x4b40000104047423 */ /* 0x000fe2000000400e */
[----:B---3--:R-:W-:-:S03]  /*0810*/  FFMA.SAT R13, R12, R15, 0.5 ;  /* 0x3f0000000c0d7423 */ /* 0x008fc6000000200f */
[C---:B------:R-:W-:Y:S01]  /*0820*/  FADD R5, R4.reuse, -12583039 ;  /* 0xcb40007f04057421 */ /* 0x040fe20000000000 */
[----:B------:R-:W-:-:S03]  /*0830*/  SHF.L.U32 R4, R4, 0x17, RZ ;  /* 0x0000001704047819 */ /* 0x000fc600000006ff */
[----:B------:R-:W-:Y:S01]  /*0840*/  FFMA R9, R8, 1.4426950216293334961, -R5 ;  /* 0x3fb8aa3b08097823 */ /* 0x000fe20000000805 */
[-C--:B------:R-:W-:Y:S01]  /*0850*/  FFMA.RM R5, R13, R14.reuse, 12582913 ;  /* 0x4b4000010d057423 */ /* 0x080fe2000000400e */
[-C--:B----4-:R-:W-:Y:S01]  /*0860*/  FFMA.SAT R13, R6, R15.reuse, 0.5 ;  /* 0x3f000000060d7423 */ /* 0x090fe2000000200f */
[----:B-----5:R-:W-:Y:S01]  /*0870*/  FFMA.SAT R10, R2, R15, 0.5 ;  /* 0x3f000000020a7423 */ /* 0x020fe2000000200f */
[----:B------:R-:W-:Y:S01]  /*0880*/  FFMA R9, R8, 1.925963033500011079e-08, R9 ;  /* 0x32a5706008097823 */ /* 0x000fe20000000009 */
[----:B------:R-:W-:Y:S01]  /*0890*/  FADD R11, R5, -12583039 ;  /* 0xcb40007f050b7421 */ /* 0x000fe20000000000 */
[-C--:B------:R-:W-:Y:S01]  /*08a0*/  FFMA.RM R8, R13, R14.reuse, 12582913 ;  /* 0x4b4000010d087423 */ /* 0x080fe2000000400e */
[----:B------:R-:W-:Y:S01]  /*08b0*/  FFMA.RM R10, R10, R14, 12582913 ;  /* 0x4b4000010a0a7423 */ /* 0x000fe2000000400e */
[----:B------:R-:W-:Y:S01]  /*08c0*/  SHF.L.U32 R5, R5, 0x17, RZ ;  /* 0x0000001705057819 */ /* 0x000fe200000006ff */
[----:B------:R-:W-:Y:S01]  /*08d0*/  FFMA R11, R12, 1.4426950216293334961, -R11 ;  /* 0x3fb8aa3b0c0b7823 */ /* 0x000fe2000000080b */
[----:B------:R-:W-:Y:S01]  /*08e0*/  FADD R13, R8, -12583039 ;  /* 0xcb40007f080d7421 */ /* 0x000fe20000000000 */
[----:B------:R-:W-:Y:S01]  /*08f0*/  FADD R15, R10, -12583039 ;  /* 0xcb40007f0a0f7421 */ /* 0x000fe20000000000 */
[----:B------:R-:W0:Y:S01]  /*0900*/  MUFU.EX2 R9, R9 ;  /* 0x0000000900097308 */ /* 0x000e220000000800 */
[----:B------:R-:W-:Y:S01]  /*0910*/  FFMA R11, R12, 1.925963033500011079e-08, R11 ;  /* 0x32a570600c0b7823 */ /* 0x000fe2000000000b */
[----:B------:R-:W-:Y:S01]  /*0920*/  FFMA R13, R6, 1.4426950216293334961, -R13 ;  /* 0x3fb8aa3b060d7823 */ /* 0x000fe2000000080d */
[----:B------:R-:W-:Y:S01]  /*0930*/  FFMA R15, R2, 1.4426950216293334961, -R15 ;  /* 0x3fb8aa3b020f7823 */ /* 0x000fe2000000080f */
[----:B------:R-:W-:-:S02]  /*0940*/  SHF.L.U32 R10, R10, 0x17, RZ ;  /* 0x000000170a0a7819 */ /* 0x000fc400000006ff */
[----:B------:R-:W-:Y:S01]  /*0950*/  FFMA R13, R6, 1.925963033500011079e-08, R13 ;  /* 0x32a57060060d7823 */ /* 0x000fe2000000000d */
[----:B------:R-:W-:Y:S01]  /*0960*/  FFMA R15, R2, 1.925963033500011079e-08, R15 ;  /* 0x32a57060020f7823 */ /* 0x000fe2000000000f */
[----:B------:R-:W1:Y:S08]  /*0970*/  MUFU.EX2 R11, R11 ;  /* 0x0000000b000b7308 */ /* 0x000e700000000800 */
[----:B------:R-:W2:Y:S01]  /*0980*/  MUFU.EX2 R13, R13 ;  /* 0x0000000d000d7308 */ /* 0x000ea20000000800 */
[----:B0-----:R-:W-:Y:S01]  /*0990*/  FFMA R4, R4, R9, R3 ;  /* 0x0000000904047223 */ /* 0x001fe20000000003 */
[----:B------:R-:W-:-:S06]  /*09a0*/  SHF.L.U32 R3, R8, 0x17, RZ ;  /* 0x0000001708037819 */ /* 0x000fcc00000006ff */
[----:B------:R-:W0:Y:S01]  /*09b0*/  MUFU.EX2 R15, R15 ;  /* 0x0000000f000f7308 */ /* 0x000e220000000800 */
[----:B-1----:R-:W-:-:S04]  /*09c0*/  FFMA R4, R5, R11, R4 ;  /* 0x0000000b05047223 */ /* 0x002fc80000000004 */
[----:B--2---:R-:W-:-:S04]  /*09d0*/  FFMA R3, R3, R13, R4 ;  /* 0x0000000d03037223 */ /* 0x004fc80000000004 */
[----:B0-----:R-:W-:-:S07]  /*09e0*/  FFMA R3, R10, R15, R3 ;  /* 0x0000000f0a037223 */ /* 0x001fce0000000003 */
.L_x_94:
[----:B------:R-:W-:Y:S05]  /*09f0*/  BRA.U !UP1, `(.L_x_91) ;  /* 0x0000000109c07547 */ /* 0x000fea000b800000 */
[----:B------:R-:W-:Y:S02]  /*0a00*/  UISETP.NE.AND UP0, UPT, UR7, 0x1, UPT ;  /* 0x000000010700788c */ /* 0x000fe4000bf05270 */
[----:B------:R-:W-:-:S04]  /*0a10*/  ULOP3.LUT UR5, UR5, 0x1, URZ, 0xc0, !UPT ;  /* 0x0000000105057892 */ /* 0x000fc8000f8ec0ff */
[----:B------:R-:W-:-:S03]  /*0a20*/  UISETP.NE.U32.AND UP1, UPT, UR5, 0x1, UPT ;  /* 0x000000010500788c */ /* 0x000fc6000bf25070 */
        /* <DEDUP_REMOVED lines=10> */
[----:B------:R-:W3:Y:S01]  /*0ad0*/  LDG.E R8, desc[UR8][R8.64+0x4] ;  /* 0x0000040808087981 */ /* 0x000ee2000c1e1900 */
[----:B------:R-:W-:Y:S01]  /*0ae0*/  HFMA2 R11, -RZ, RZ, 0.96630859375, -0.0022525787353515625 ;  /* 0x3bbb989dff0b7431 */ /* 0x000fe200000001ff */
[----:B------:R-:W-:Y:S01]  /*0af0*/  MOV R13, 0x437c0000 ;  /* 0x437c0000000d7802 */ /* 0x000fe20000000f00 */
[----:B------:R-:W-:-:S03]  /*0b00*/  UIADD3 UR4, UPT, UPT, UR4, 0x2, URZ ;  /* 0x0000000204047890 */ /* 0x000fc6000fffe0ff */
[----:B--2---:R-:W-:-:S04]  /*0b10*/  FFMA.SAT R2, R4, R11, 0.5 ;  /* 0x3f00000004027423 */ /* 0x004fc8000000200b */
[----:B------:R-:W-:Y:S01]  /*0b20*/  FFMA.RM R2, R2, R13, 12582913 ;  /* 0x4b40000102027423 */ /* 0x000fe2000000400d */
[----:B---3--:R-:W-:-:S03]  /*0b30*/  FFMA.SAT R6, R8, R11, 0.5 ;  /* 0x3f00000008067423 */ /* 0x008fc6000000200b */
[C---:B------:R-:W-:Y:S01]  /*0b40*/  FADD R15, R2.reuse, -12583039 ;  /* 0xcb40007f020f7421 */ /* 0x040fe20000000000 */
[----:B------:R-:W-:Y:S01]  /*0b50*/  SHF.L.U32 R2, R2, 0x17, RZ ;  /* 0x0000001702027819 */ /* 0x000fe200000006ff */
[----:B------:R-:W-:Y:S02]  /*0b60*/  FFMA.RM R6, R6, R13, 12582913 ;  /* 0x4b40000106067423 */ /* 0x000fe4000000400d */
[----:B------:R-:W-:Y:S02]  /*0b70*/  FFMA R15, R4, 1.4426950216293334961, -R15 ;  /* 0x3fb8aa3b040f7823 */ /* 0x000fe4000000080f */
[C---:B------:R-:W-:Y:S01]  /*0b80*/  FADD R5, R6.reuse, -12583039 ;  /* 0xcb40007f06057421 */ /* 0x040fe20000000000 */
[----:B------:R-:W-:Y:S01]  /*0b90*/  SHF.L.U32 R9, R6, 0x17, RZ ;  /* 0x0000001706097819 */ /* 0x000fe200000006ff */
[----:B------:R-:W-:Y:S02]  /*0ba0*/  FFMA R15, R4, 1.925963033500011079e-08, R15 ;  /* 0x32a57060040f7823 */ /* 0x000fe4000000000f */
[----:B------:R-:W-:-:S04]  /*0bb0*/  FFMA R5, R8, 1.4426950216293334961, -R5 ;  /* 0x3fb8aa3b08057823 */ /* 0x000fc80000000805 */
[----:B------:R-:W-:Y:S01]  /*0bc0*/  FFMA R5, R8, 1.925963033500011079e-08, R5 ;  /* 0x32a5706008057823 */ /* 0x000fe20000000005 */
[----:B------:R-:W0:Y:S08]  /*0bd0*/  MUFU.EX2 R15, R15 ;  /* 0x0000000f000f7308 */ /* 0x000e300000000800 */
[----:B------:R-:W1:Y:S01]  /*0be0*/  MUFU.EX2 R5, R5 ;  /* 0x0000000500057308 */ /* 0x000e620000000800 */
[----:B0-----:R-:W-:-:S04]  /*0bf0*/  FFMA R2, R2, R15, R3 ;  /* 0x0000000f02027223 */ /* 0x001fc80000000003 */
[----:B-1----:R-:W-:-:S07]  /*0c00*/  FFMA R3, R9, R5, R2 ;  /* 0x0000000509037223 */ /* 0x002fce0000000002 */
.L_x_95:
[----:B------:R-:W-:Y:S05]  /*0c10*/  BRA.U UP1, `(.L_x_91) ;  /* 0x0000000101387547 */ /* 0x000fea000b800000 */
[----:B------:R-:W0:Y:S01]  /*0c20*/  LDC.64 R4, c[0x0][0x380] ;  /* 0x0000e000ff047b82 */ /* 0x000e220000000a00 */
[----:B------:R-:W-:-:S05]  /*0c30*/  IADD3 R9, PT, PT, R0, UR4, RZ ;  /* 0x0000000400097c10 */ /* 0x000fca000fffe0ff */
[----:B0-----:R-:W-:-:S06]  /*0c40*/  IMAD.WIDE.U32 R4, R9, 0x4, R4 ;  /* 0x0000000409047825 */ /* 0x001fcc00078e0004 */
[----:B------:R-:W2:Y:S01]  /*0c50*/  LDG.E R4, desc[UR8][R4.64] ;  /* 0x0000000804047981 */ /* 0x000ea2000c1e1900 */
[----:B------:R-:W-:Y:S01]  /*0c60*/  HFMA2 R9, -RZ, RZ, 0.96630859375, -0.0022525787353515625 ;  /* 0x3bbb989dff097431 */ /* 0x000fe200000001ff */
[----:B------:R-:W-:-:S04]  /*0c70*/  MOV R11, 0x437c0000 ;  /* 0x437c0000000b7802 */ /* 0x000fc80000000f00 */
[----:B--2---:R-:W-:-:S04]  /*0c80*/  FFMA.SAT R0, R4, R9, 0.5 ;  /* 0x3f00000004007423 */ /* 0x004fc80000002009 */
[----:B------:R-:W-:-:S04]  /*0c90*/  FFMA.RM R0, R0, R11, 12582913 ;  /* 0x4b40000100007423 */ /* 0x000fc8000000400b */
[C---:B------:R-:W-:Y:S01]  /*0ca0*/  FADD R9, R0.reuse, -12583039 ;  /* 0xcb40007f00097421 */ /* 0x040fe20000000000 */
[----:B------:R-:W-:-:S03]  /*0cb0*/  SHF.L.U32 R0, R0, 0x17, RZ ;  /* 0x0000001700007819 */ /* 0x000fc600000006ff */
[----:B------:R-:W-:-:S04]  /*0cc0*/  FFMA R9, R4, 1.4426950216293334961, -R9 ;  /* 0x3fb8aa3b04097823 */ /* 0x000fc80000000809 */
[----:B------:R-:W-:-:S06]  /*0cd0*/  FFMA R9, R4, 1.925963033500011079e-08, R9 ;  /* 0x32a5706004097823 */ /* 0x000fcc0000000009 */
[----:B------:R-:W0:Y:S02]  /*0ce0*/  MUFU.EX2 R9, R9 ;  /* 0x0000000900097308 */ /* 0x000e240000000800 */
[----:B0-----:R-:W-:-:S07]  /*0cf0*/  FFMA R3, R0, R9, R3 ;  /* 0x0000000900037223 */ /* 0x001fce0000000003 */
.L_x_91:
[----:B------:R-:W0:Y:S02]  /*0d00*/  LDC R6, c[0x0][0x38c] ;  /* 0x0000e300ff067b82 */ /* 0x000e240000000800 */
[----:B0-----:R-:W-:-:S13]  /*0d10*/  ISETP.GE.AND P0, PT, R6, 0x1, PT ;  /* 0x000000010600780c */ /* 0x001fda0003f06270 */
[----:B------:R-:W-:Y:S05]  /*0d20*/  @!P0 EXIT ;  /* 0x000000000000894d */ /* 0x000fea0003800000 */
[C---:B------:R-:W-:Y:S01]  /*0d30*/  ISETP.GE.U32.AND P0, PT, R6.reuse, 0x8, PT ;  /* 0x000000080600780c */ /* 0x040fe20003f06070 */
[----:B------:R-:W-:Y:S02]  /*0d40*/  HFMA2 R2, -RZ, RZ, 0, 0 ;  /* 0x00000000ff027431 */ /* 0x000fe400000001ff */
[----:B------:R-:W-:Y:S01]  /*0d50*/  IMAD R7, R7, R6, RZ ;  /* 0x0000000607077224 */ /* 0x000fe200078e02ff */
[----:B------:R-:W-:-:S09]  /*0d60*/  LOP3.LUT R9, R6, 0x7, RZ, 0xc0, !PT ;  /* 0x0000000706097812 */ /* 0x000fd200078ec0ff */
[----:B------:R-:W-:Y:S05]  /*0d70*/  @!P0 BRA `(.L_x_96) ;  /* 0x0000000c00608947 */ /* 0x000fea0003800000 */
[----:B------:R-:W0:Y:S01]  /*0d80*/  LDC.64 R4, c[0x0][0x380] ;  /* 0x0000e000ff047b82 */ /* 0x000e220000000a00 */
[----:B------:R-:W-:-:S04]  /*0d90*/  LOP3.LUT R2, R6, 0x7ffffff8, RZ, 0xc0, !PT ;  /* 0x7ffffff806027812 */ /* 0x000fc800078ec0ff */
[----:B------:R-:W-:Y:S01]  /*0da0*/  IADD3 R8, PT, PT, -R2, RZ, RZ ;  /* 0x000000ff02087210 */ /* 0x000fe20007ffe1ff */
[----:B0-----:R-:W-:-:S03]  /*0db0*/  IMAD.WIDE.U32 R4, R7, 0x4, R4 ;  /* 0x0000000407047825 */ /* 0x001fc600078e0004 */
[----:B------:R-:W-:-:S04]  /*0dc0*/  IADD3 R0, P0, PT, R4, 0x10, RZ ;  /* 0x0000001004007810 */ /* 0x000fc80007f1e0ff */
[----:B------:R-:W-:-:S09]  /*0dd0*/  IADD3.X R11, PT, PT, RZ, R5, RZ, P0, !PT ;  /* 0x00000005ff0b7210 */ /* 0x000fd200007fe4ff */
.L_x_113:
[----:B0-----:R-:W-:Y:S02]  /*0de0*/  MOV R4, R0 ;  /* 0x0000000000047202 */ /* 0x001fe40000000f00 */
[----:B------:R-:W-:-:S05]  /*0df0*/  MOV R5, R11 ;  /* 0x0000000b00057202 */ /* 0x000fca0000000f00 */
[----:B------:R-:W2:Y:S01]  /*0e00*/  LDG.E R0, desc[UR8][R4.64+-0x10] ;  /* 0xfffff00804007981 */ /* 0x000ea2000c1e1900 */
[----:B------:R-:W-:Y:S01]  /*0e10*/  HFMA2 R11, -RZ, RZ, 0.96630859375, -0.0022525787353515625 ;  /* 0x3bbb989dff0b7431 */ /* 0x000fe200000001ff */
[----:B------:R-:W-:Y:S01]  /*0e20*/  MOV R13, 0x437c0000 ;  /* 0x437c0000000d7802 */ /* 0x000fe20000000f00 */
[----:B------:R-:W0:Y:S01]  /*0e30*/  MUFU.RCP R10, R3 ;  /* 0x00000003000a7308 */ /* 0x000e220000001000 */
[----:B------:R-:W-:Y:S01]  /*0e40*/  IADD3 R8, PT, PT, R8, 0x8, RZ ;  /* 0x0000000808087810 */ /* 0x000fe20007ffe0ff */
[----:B------:R-:W-:Y:S03]  /*0e50*/  BSSY.RECONVERGENT B2, `(.L_x_97) ;  /* 0x0000013000027945 */ /* 0x000fe60003800200 */
[----:B------:R-:W-:Y:S01]  /*0e60*/  ISETP.NE.AND P2, PT, R8, RZ, PT ;  /* 0x000000ff0800720c */ /* 0x000fe20003f45270 */
[----:B--2---:R-:W-:-:S04]  /*0e70*/  FFMA.SAT R6, R0, R11, 0.5 ;  /* 0x3f00000000067423 */ /* 0x004fc8000000200b */
[----:B------:R-:W-:Y:S01]  /*0e80*/  FFMA.RM R6, R6, R13, 12582913 ;  /* 0x4b40000106067423 */ /* 0x000fe2000000400d */
[----:B0-----:R-:W-:-:S03]  /*0e90*/  FFMA R13, R10, -R3, 1 ;  /* 0x3f8000000a0d7423 */ /* 0x001fc60000000803 */
[----:B------:R-:W-:Y:S01]  /*0ea0*/  FADD R11, R6, -12583039 ;  /* 0xcb40007f060b7421 */ /* 0x000fe20000000000 */
[----:B------:R-:W-:-:S03]  /*0eb0*/  FFMA R13, R10, R13, R10 ;  /* 0x0000000d0a0d7223 */ /* 0x000fc6000000000a */
[----:B------:R-:W-:-:S04]  /*0ec0*/  FFMA R11, R0, 1.4426950216293334961, -R11 ;  /* 0x3fb8aa3b000b7823 */ /* 0x000fc8000000080b */
[----:B------:R-:W-:Y:S01]  /*0ed0*/  FFMA R11, R0, 1.925963033500011079e-08, R11 ;  /* 0x32a57060000b7823 */ /* 0x000fe2000000000b */
[----:B------:R-:W-:-:S05]  /*0ee0*/  SHF.L.U32 R0, R6, 0x17, RZ ;  /* 0x0000001706007819 */ /* 0x000fca00000006ff */
[----:B------:R-:W0:Y:S02]  /*0ef0*/  MUFU.EX2 R11, R11 ;  /* 0x0000000b000b7308 */ /* 0x000e240000000800 */
[----:B0-----:R-:W-:-:S06]  /*0f00*/  FMUL R0, R0, R11 ;  /* 0x0000000b00007220 */ /* 0x001fcc0000400000 */
[----:B------:R-:W0:Y:S01]  /*0f10*/  FCHK P0, R0, R3 ;  /* 0x0000000300007302 */ /* 0x000e220000000000 */
[----:B------:R-:W-:-:S04]  /*0f20*/  FFMA R6, R0, R13, RZ ;  /* 0x0000000d00067223 */ /* 0x000fc800000000ff */
[----:B------:R-:W-:-:S04]  /*0f30*/  FFMA R10, R6, -R3, R0 ;  /* 0x80000003060a7223 */ /* 0x000fc80000000000 */
[----:B------:R-:W-:Y:S01]  /*0f40*/  FFMA R13, R13, R10, R6 ;  /* 0x0000000a0d0d7223 */ /* 0x000fe20000000006 */
[----:B0-----:R-:W-:Y:S06]  /*0f50*/  @!P0 BRA `(.L_x_98) ;  /* 0x0000000000088947 */ /* 0x001fec0003800000 */
[----:B------:R-:W-:-:S07]  /*0f60*/  MOV R6, 0xf80 ;  /* 0x00000f8000067802 */ /* 0x000fce0000000f00 */
[----:B------:R-:W-:Y:S05]  /*0f70*/  CALL.REL.NOINC `($__internal_9_$__cuda_sm3x_div_rn_noftz_f32_slowpath) ;  /* 0x0000001800447944 */ /* 0x000fea0003c00000 */
.L_x_98:
[----:B------:R-:W-:Y:S05]  /*0f80*/  BSYNC.RECONVERGENT B2 ;  /* 0x0000000000027941 */ /* 0x000fea0003800200 */
.L_x_97:
[----:B------:R-:W2:Y:S01]  /*0f90*/  LDG.E R0, desc[UR8][R4.64+-0xc] ;  /* 0xfffff40804007981 */ /* 0x000ea2000c1e1900 */
[----:B------:R-:W-:Y:S01]  /*0fa0*/  HFMA2 R11, -RZ, RZ, 0.96630859375, -0.0022525787353515625 ;  /* 0x3bbb989dff0b7431 */ /* 0x000fe200000001ff */
[----:B------:R-:W-:Y:S01]  /*0fb0*/  MOV R15, 0x437c0000 ;  /* 0x437c0000000f7802 */ /* 0x000fe20000000f00 */
[----:B------:R-:W0:Y:S01]  /*0fc0*/  MUFU.RCP R10, R3 ;  /* 0x00000003000a7308 */ /* 0x000e220000001000 */
[----:B------:R1:W-:Y:S01]  /*0fd0*/  STG.E desc[UR8][R4.64+-0x10], R13 ;  /* 0xfffff00d04007986 */ /* 0x0003e2000c101908 */
[----:B------:R-:W-:Y:S01]  /*0fe0*/  BSSY.RECONVERGENT B2, `(.L_x_99) ;  /* 0x0000014000027945 */ /* 0x000fe20003800200 */
[----:B--2---:R-:W-:-:S04]  /*0ff0*/  FFMA.SAT R6, R0, R11, 0.5 ;  /* 0x3f00000000067423 */ /* 0x004fc8000000200b */
[----:B------:R-:W-:Y:S01]  /*1000*/  FFMA.RM R6, R6, R15, 12582913 ;  /* 0x4b40000106067423 */ /* 0x000fe2000000400f */
[----:B0-----:R-:W-:-:S03]  /*1010*/  FFMA R15, R10, -R3, 1 ;  /* 0x3f8000000a0f7423 */ /* 0x001fc60000000803 */
[C---:B------:R-:W-:Y:S01]  /*1020*/  FADD R11, R6.reuse, -12583039 ;  /* 0xcb40007f060b7421 */ /* 0x040fe20000000000 */
[----:B------:R-:W-:-:S03]  /*1030*/  SHF.L.U32 R6, R6, 0x17, RZ ;  /* 0x0000001706067819 */ /* 0x000fc600000006ff */
[----:B------:R-:W-:-:S04]  /*1040*/  FFMA R11, R0, 1.4426950216293334961, -R11 ;  /* 0x3fb8aa3b000b7823 */ /* 0x000fc8000000080b */
[----:B------:R-:W-:Y:S01]  /*1050*/  FFMA R11, R0, 1.925963033500011079e-08, R11 ;  /* 0x32a57060000b7823 */ /* 0x000fe2000000000b */
[----:B------:R-:W-:-:S05]  /*1060*/  FFMA R0, R10, R15, R10 ;  /* 0x0000000f0a007223 */ /* 0x000fca000000000a */
[----:B------:R-:W0:Y:S02]  /*1070*/  MUFU.EX2 R11, R11 ;  /* 0x0000000b000b7308 */ /* 0x000e240000000800 */
[----:B0-----:R-:W-:-:S06]  /*1080*/  FMUL R17, R6, R11 ;  /* 0x0000000b06117220 */ /* 0x001fcc0000400000 */
[----:B------:R-:W0:Y:S01]  /*1090*/  FCHK P0, R17, R3 ;  /* 0x0000000311007302 */ /* 0x000e220000000000 */
[----:B------:R-:W-:-:S04]  /*10a0*/  FFMA R6, R0, R17, RZ ;  /* 0x0000001100067223 */ /* 0x000fc800000000ff */
[----:B------:R-:W-:-:S04]  /*10b0*/  FFMA R15, R6, -R3, R17 ;  /* 0x80000003060f7223 */ /* 0x000fc80000000011 */
[----:B------:R-:W-:Y:S01]  /*10c0*/  FFMA R15, R0, R15, R6 ;  /* 0x0000000f000f7223 */ /* 0x000fe20000000006 */
[----:B01----:R-:W-:Y:S06]  /*10d0*/  @!P0 BRA `(.L_x_100) ;  /* 0x0000000000108947 */ /* 0x003fec0003800000 */
[----:B------:R-:W-:Y:S02]  /*10e0*/  MOV R0, R17 ;  /* 0x0000001100007202 */ /* 0x000fe40000000f00 */
[----:B------:R-:W-:-:S07]  /*10f0*/  MOV R6, 0x1110 ;  /* 0x0000111000067802 */ /* 0x000fce0000000f00 */
[----:B------:R-:W-:Y:S05]  /*1100*/  CALL.REL.NOINC `($__internal_9_$__cuda_sm3x_div_rn_noftz_f32_slowpath) ;  /* 0x0000001400e07944 */ /* 0x000fea0003c00000 */
[----:B------:R-:W-:-:S07]  /*1110*/  MOV R15, R13 ;  /* 0x0000000d000f7202 */ /* 0x000fce0000000f00 */
.L_x_100:
[----:B------:R-:W-:Y:S05]  /*1120*/  BSYNC.RECONVERGENT B2 ;  /* 0x0000000000027941 */ /* 0x000fea0003800200 */
.L_x_99:
        /* <DEDUP_REMOVED lines=24> */
.L_x_102:
[----:B------:R-:W-:Y:S05]  /*12b0*/  BSYNC.RECONVERGENT B2 ;  /* 0x0000000000027941 */ /* 0x000fea0003800200 */
.L_x_101:
        /* <DEDUP_REMOVED lines=25> */
.L_x_104:
[----:B------:R-:W-:Y:S05]  /*1450*/  BSYNC.RECONVERGENT B2 ;  /* 0x0000000000027941 */ /* 0x000fea0003800200 */
.L_x_103:
        /* <DEDUP_REMOVED lines=24> */
.L_x_106:
[----:B------:R-:W-:Y:S05]  /*15e0*/  BSYNC.RECONVERGENT B2 ;  /* 0x0000000000027941 */ /* 0x000fea0003800200 */
.L_x_105:
        /* <DEDUP_REMOVED lines=25> */
.L_x_108:
[----:B------:R-:W-:Y:S05]  /*1780*/  BSYNC.RECONVERGENT B2 ;  /* 0x0000000000027941 */ /* 0x000fea0003800200 */
.L_x_107:
        /* <DEDUP_REMOVED lines=24> */
.L_x_110:
[----:B------:R-:W-:Y:S05]  /*1910*/  BSYNC.RECONVERGENT B2 ;  /* 0x0000000000027941 */ /* 0x000fea0003800200 */
.L_x_109:
        /* <DEDUP_REMOVED lines=25> */
.L_x_112:
[----:B------:R-:W-:Y:S05]  /*1ab0*/  BSYNC.RECONVERGENT B2 ;  /* 0x0000000000027941 */ /* 0x000fea0003800200 */
.L_x_111:
[----:B------:R0:W-:Y:S01]  /*1ac0*/  STG.E desc[UR8][R4.64+0xc], R15 ;  /* 0x00000c0f04007986 */ /* 0x0001e2000c101908 */
[----:B------:R-:W-:-:S04]  /*1ad0*/  IADD3 R0, P0, PT, R4, 0x20, RZ ;  /* 0x0000002004007810 */ /* 0x000fc80007f1e0ff */
[----:B------:R-:W-:Y:S01]  /*1ae0*/  IADD3.X R11, PT, PT, RZ, R5, RZ, P0, !PT ;  /* 0x00000005ff0b7210 */ /* 0x000fe200007fe4ff */
[----:B------:R-:W-:Y:S08]  /*1af0*/  @P2 BRA `(.L_x_113) ;  /* 0xfffffff000b82947 */ /* 0x000ff0000383ffff */
.L_x_96:
[----:B------:R-:W-:-:S13]  /*1b00*/  ISETP.NE.AND P0, PT, R9, RZ, PT ;  /* 0x000000ff0900720c */ /* 0x000fda0003f05270 */
[----:B------:R-:W-:Y:S05]  /*1b10*/  @!P0 EXIT ;  /* 0x000000000000894d */ /* 0x000fea0003800000 */
[----:B------:R-:W1:Y:S01]  /*1b20*/  LDCU UR4, c[0x0][0x38c] ;  /* 0x00007180ff0477ac */ /* 0x000e620008000800 */
[----:B------:R-:W-:Y:S01]  /*1b30*/  ISETP.GE.U32.AND P0, PT, R9, 0x4, PT ;  /* 0x000000040900780c */ /* 0x000fe20003f06070 */
[----:B-1----:R-:W-:-:S12]  /*1b40*/  ULOP3.LUT UR4, UR4, 0x3, URZ, 0xc0, !UPT ;  /* 0x0000000304047892 */ /* 0x002fd8000f8ec0ff */
[----:B------:R-:W-:Y:S05]  /*1b50*/  @!P0 BRA `(.L_x_114) ;  /* 0x0000000400c08947 */ /* 0x000fea0003800000 */
[----:B------:R-:W1:Y:S01]  /*1b60*/  LDC.64 R8, c[0x0][0x380] ;  /* 0x0000e000ff087b82 */ /* 0x000e620000000a00 */
[----:B0-----:R-:W-:-:S05]  /*1b70*/  IADD3 R5, PT, PT, R7, R2, RZ ;  /* 0x0000000207057210 */ /* 0x001fca0007ffe0ff */
[----:B-1----:R-:W-:-:S05]  /*1b80*/  IMAD.WIDE.U32 R8, R5, 0x4, R8 ;  /* 0x0000000405087825 */ /* 0x002fca00078e0008 */
[----:B------:R-:W2:Y:S01]  /*1b90*/  LDG.E R0, desc[UR8][R8.64] ;  /* 0x0000000808007981 */ /* 0x000ea2000c1e1900 */
[----:B------:R-:W-:Y:S01]  /*1ba0*/  HFMA2 R5, -RZ, RZ, 0.96630859375, -0.0022525787353515625 ;  /* 0x3bbb989dff057431 */ /* 0x000fe200000001ff */
[----:B------:R-:W-:Y:S01]  /*1bb0*/  MOV R11, 0x437c0000 ;  /* 0x437c0000000b7802 */ /* 0x000fe20000000f00 */
[----:B------:R-:W0:Y:S01]  /*1bc0*/  MUFU.RCP R6, R3 ;  /* 0x0000000300067308 */ /* 0x000e220000001000 */
[----:B------:R-:W-:Y:S02]  /*1bd0*/  BSSY.RECONVERGENT B2, `(.L_x_115) ;  /* 0x0000014000027945 */ /* 0x000fe40003800200 */
        /* <DEDUP_REMOVED lines=14> */
[----:B0-----:R-:W-:Y:S06]  /*1cc0*/  @!P0 BRA `(.L_x_116) ;  /* 0x0000000000108947 */ /* 0x001fec0003800000 */
[----:B------:R-:W-:Y:S02]  /*1cd0*/  MOV R0, R13 ;  /* 0x0000000d00007202 */ /* 0x000fe40000000f00 */
[----:B------:R-:W-:-:S07]  /*1ce0*/  MOV R6, 0x1d00 ;  /* 0x00001d0000067802 */ /* 0x000fce0000000f00 */
[----:B------:R-:W-:Y:S05]  /*1cf0*/  CALL.REL.NOINC `($__internal_9_$__cuda_sm3x_div_rn_noftz_f32_slowpath) ;  /* 0x0000000800e47944 */ /* 0x000fea0003c00000 */
[----:B------:R-:W-:-:S07]  /*1d00*/  MOV R11, R13 ;  /* 0x0000000d000b7202 */ /* 0x000fce0000000f00 */
.L_x_116:
[----:B------:R-:W-:Y:S05]  /*1d10*/  BSYNC.RECONVERGENT B2 ;  /* 0x0000000000027941 */ /* 0x000fea0003800200 */
.L_x_115:
[----:B------:R-:W0:Y:S01]  /*1d20*/  LDCU.64 UR6, c[0x0][0x380] ;  /* 0x00007000ff0677ac */ /* 0x000e220008000a00 */
[----:B------:R-:W-:Y:S01]  /*1d30*/  IADD3 R0, P0, PT, R7, R2, RZ ;  /* 0x0000000207007210 */ /* 0x000fe20007f1e0ff */
[----:B------:R1:W-:Y:S03]  /*1d40*/  STG.E desc[UR8][R8.64], R11 ;  /* 0x0000000b08007986 */ /* 0x0003e6000c101908 */
[----:B------:R-:W-:Y:S02]  /*1d50*/  IADD3.X R5, PT, PT, RZ, RZ, RZ, P0, !PT ;  /* 0x000000ffff057210 */ /* 0x000fe400007fe4ff */
[----:B0-----:R-:W-:-:S04]  /*1d60*/  LEA R4, P0, R0, UR6, 0x2 ;  /* 0x0000000600047c11 */ /* 0x001fc8000f8010ff */
[----:B------:R-:W-:-:S05]  /*1d70*/  LEA.HI.X R5, R0, UR7, R5, 0x2, P0 ;  /* 0x0000000700057c11 */ /* 0x000fca00080f1405 */
[----:B------:R-:W2:Y:S01]  /*1d80*/  LDG.E R0, desc[UR8][R4.64+0x4] ;  /* 0x0000040804007981 */ /* 0x000ea2000c1e1900 */
[----:B------:R-:W-:Y:S01]  /*1d90*/  HFMA2 R13, -RZ, RZ, 0.96630859375, -0.0022525787353515625 ;  /* 0x3bbb989dff0d7431 */ /* 0x000fe200000001ff */
[----:B------:R-:W-:Y:S01]  /*1da0*/  MOV R15, 0x437c0000 ;  /* 0x437c0000000f7802 */ /* 0x000fe20000000f00 */
[----:B------:R-:W1:Y:S01]  /*1db0*/  MUFU.RCP R10, R3 ;  /* 0x00000003000a7308 */ /* 0x000e620000001000 */
[----:B------:R-:W-:Y:S01]  /*1dc0*/  BSSY.RECONVERGENT B2, `(.L_x_117) ;  /* 0x0000014000027945 */ /* 0x000fe20003800200 */
[----:B-1----:R-:W-:Y:S01]  /*1dd0*/  FFMA R9, R10, -R3, 1 ;  /* 0x3f8000000a097423 */ /* 0x002fe20000000803 */
[----:B--2---:R-:W-:-:S04]  /*1de0*/  FFMA.SAT R6, R0, R13, 0.5 ;  /* 0x3f00000000067423 */ /* 0x004fc8000000200d */
[----:B------:R-:W-:-:S04]  /*1df0*/  FFMA.RM R6, R6, R15, 12582913 ;  /* 0x4b40000106067423 */ /* 0x000fc8000000400f */
        /* <DEDUP_REMOVED lines=16> */
.L_x_118:
[----:B------:R-:W-:Y:S05]  /*1f00*/  BSYNC.RECONVERGENT B2 ;  /* 0x0000000000027941 */ /* 0x000fea0003800200 */
.L_x_117:
        /* <DEDUP_REMOVED lines=24> */
.L_x_120:
[----:B------:R-:W-:Y:S05]  /*2090*/  BSYNC.RECONVERGENT B2 ;  /* 0x0000000000027941 */ /* 0x000fea0003800200 */
.L_x_119:
        /* <DEDUP_REMOVED lines=25> */
.L_x_122:
[----:B------:R-:W-:Y:S05]  /*2230*/  BSYNC.RECONVERGENT B2 ;  /* 0x0000000000027941 */ /* 0x000fea0003800200 */
.L_x_121:
[----:B------:R1:W-:Y:S01]  /*2240*/  STG.E desc[UR8][R4.64+0xc], R11 ;  /* 0x00000c0b04007986 */ /* 0x0003e2000c101908 */
[----:B------:R-:W-:-:S07]  /*2250*/  IADD3 R2, PT, PT, R2, 0x4, RZ ;  /* 0x0000000402027810 */ /* 0x000fce0007ffe0ff */
.L_x_114:
[----:B------:R-:W-:-:S13]  /*2260*/  ISETP.NE.AND P0, PT, RZ, UR4, PT ;  /* 0x00000004ff007c0c */ /* 0x000fda000bf05270 */
[----:B------:R-:W-:Y:S05]  /*2270*/  @!P0 EXIT ;  /* 0x000000000000894d */ /* 0x000fea0003800000 */
[----:B------:R-:W-:-:S09]  /*2280*/  UISETP.NE.AND UP0, UPT, UR4, 0x1, UPT ;  /* 0x000000010400788c */ /* 0x000fd2000bf05270 */
[----:B------:R-:W-:Y:S05]  /*2290*/  BRA.U !UP0, `(.L_x_123) ;  /* 0x0000000108f47547 */ /* 0x000fea000b800000 */
[----:B------:R-:W2:Y:S01]  /*22a0*/  LDC.64 R8, c[0x0][0x380] ;  /* 0x0000e000ff087b82 */ /* 0x000ea20000000a00 */
[----:B01----:R-:W-:-:S05]  /*22b0*/  IADD3 R5, PT, PT, R7, R2, RZ ;  /* 0x0000000207057210 */ /* 0x003fca0007ffe0ff */
[----:B--2---:R-:W-:-:S05]  /*22c0*/  IMAD.WIDE.U32 R8, R5, 0x4, R8 ;  /* 0x0000000405087825 */ /* 0x004fca00078e0008 */
        /* <DEDUP_REMOVED lines=24> */
.L_x_125:
[----:B------:R-:W-:Y:S05]  /*2450*/  BSYNC.RECONVERGENT B2 ;  /* 0x0000000000027941 */ /* 0x000fea0003800200 */
.L_x_124:
        /* <DEDUP_REMOVED lines=30> */
.L_x_127:
[----:B------:R-:W-:Y:S05]  /*2640*/  BSYNC.RECONVERGENT B2 ;  /* 0x0000000000027941 */ /* 0x000fea0003800200 */
.L_x_126:
[----:B------:R2:W-:Y:S01]  /*2650*/  STG.E desc[UR8][R4.64+0x4], R9 ;  /* 0x0000040904007986 */ /* 0x0005e2000c101908 */
[----:B------:R-:W-:-:S07]  /*2660*/  IADD3 R2, PT, PT, R2, 0x2, RZ ;  /* 0x0000000202027810 */ /* 0x000fce0007ffe0ff */
.L_x_123:
[----:B------:R-:W3:Y:S02]  /*2670*/  LDC R0, c[0x0][0x38c] ;  /* 0x0000e300ff007b82 */ /* 0x000ee40000000800 */
[----:B---3--:R-:W-:-:S04]  /*2680*/  LOP3.LUT R0, R0, 0x1, RZ, 0xc0, !PT ;  /* 0x0000000100007812 */ /* 0x008fc800078ec0ff */
[----:B------:R-:W-:-:S13]  /*2690*/  ISETP.NE.U32.AND P0, PT, R0, 0x1, PT ;  /* 0x000000010000780c */ /* 0x000fda0003f05070 */
[----:B------:R-:W-:Y:S05]  /*26a0*/  @P0 EXIT ;  /* 0x000000000000094d */ /* 0x000fea0003800000 */
[----:B012---:R-:W0:Y:S01]  /*26b0*/  LDC.64 R4, c[0x0][0x380] ;  /* 0x0000e000ff047b82 */ /* 0x007e220000000a00 */
[----:B------:R-:W-:-:S05]  /*26c0*/  IADD3 R7, PT, PT, R7, R2, RZ ;  /* 0x0000000207077210 */ /* 0x000fca0007ffe0ff */
[----:B0-----:R-:W-:-:S05]  /*26d0*/  IMAD.WIDE.U32 R4, R7, 0x4, R4 ;  /* 0x0000000407047825 */ /* 0x001fca00078e0004 */
        /* <DEDUP_REMOVED lines=24> */
.L_x_129:
[----:B------:R-:W-:Y:S05]  /*2860*/  BSYNC.RECONVERGENT B2 ;  /* 0x0000000000027941 */ /* 0x000fea0003800200 */
.L_x_128:
[----:B------:R-:W-:Y:S01]  /*2870*/  STG.E desc[UR8][R4.64], R9 ;  /* 0x0000000904007986 */ /* 0x000fe2000c101908 */
[----:B------:R-:W-:Y:S05]  /*2880*/  EXIT ;  /* 0x000000000000794d */ /* 0x000fea0003800000 */
        .weak           $__internal_9_$__cuda_sm3x_div_rn_noftz_f32_slowpath
        .type           $__internal_9_$__cuda_sm3x_div_rn_noftz_f32_slowpath,@function
        .size           $__internal_9_$__cuda_sm3x_div_rn_noftz_f32_slowpath,(.L_x_151 - $__internal_9_$__cuda_sm3x_div_rn_noftz_f32_slowpath)
$__internal_9_$__cuda_sm3x_div_rn_noftz_f32_slowpath:
[----:B------:R-:W-:Y:S01]  /*2890*/  SHF.R.U32.HI R10, RZ, 0x17, R3 ;  /* 0x00000017ff0a7819 */ /* 0x000fe20000011603 */
[----:B------:R-:W-:Y:S01]  /*28a0*/  BSSY.RECONVERGENT B0, `(.L_x_130) ;  /* 0x0000063000007945 */ /* 0x000fe20003800200 */
[----:B------:R-:W-:Y:S02]  /*28b0*/  SHF.R.U32.HI R13, RZ, 0x17, R0 ;  /* 0x00000017ff0d7819 */ /* 0x000fe40000011600 */
[----:B------:R-:W-:Y:S02]  /*28c0*/  LOP3.LUT R10, R10, 0xff, RZ, 0xc0, !PT ;  /* 0x000000ff0a0a7812 */ /* 0x000fe400078ec0ff */
[----:B------:R-:W-:Y:S02]  /*28d0*/  LOP3.LUT R13, R13, 0xff, RZ, 0xc0, !PT ;  /* 0x000000ff0d0d7812 */ /* 0x000fe400078ec0ff */
[----:B------:R-:W-:Y:S02]  /*28e0*/  IADD3 R14, PT, PT, R10, -0x1, RZ ;  /* 0xffffffff0a0e7810 */ /* 0x000fe40007ffe0ff */
[----:B------:R-:W-:-:S02]  /*28f0*/  IADD3 R12, PT, PT, R13, -0x1, RZ ;  /* 0xffffffff0d0c7810 */ /* 0x000fc40007ffe0ff */
[----:B------:R-:W-:Y:S02]  /*2900*/  ISETP.GT.U32.AND P0, PT, R14, 0xfd, PT ;  /* 0x000000fd0e00780c */ /* 0x000fe40003f04070 */
[----:B------:R-:W-:Y:S02]  /*2910*/  MOV R15, R3 ;  /* 0x00000003000f7202 */ /* 0x000fe40000000f00 */
[----:B------:R-:W-:-:S13]  /*2920*/  ISETP.GT.U32.OR P0, PT, R12, 0xfd, P0 ;  /* 0x000000fd0c00780c */ /* 0x000fda0000704470 */
[----:B------:R-:W-:Y:S01]  /*2930*/  @!P0 MOV R11, RZ ;  /* 0x000000ff000b8202 */ /* 0x000fe20000000f00 */
        /* <DEDUP_REMOVED lines=19> */
[----:B------:R-:W-:Y:S01]  /*2a70*/  @P0 MOV R11, RZ ;  /* 0x000000ff000b0202 */ /* 0x000fe20000000f00 */
[----:B------:R-:W-:Y:S01]  /*2a80*/  @!P0 FFMA R0, R0, 1.84467440737095516160e+19, RZ ;  /* 0x5f80000000008823 */ /* 0x000fe200000000ff */
[----:B------:R-:W-:Y:S01]  /*2a90*/  @!P0 MOV R11, 0xffffffc0 ;  /* 0xffffffc0000b8802 */ /* 0x000fe20000000f00 */
[----:B------:R-:W-:-:S03]  /*2aa0*/  @!P1 FFMA R15, R3, 1.84467440737095516160e+19, RZ ;  /* 0x5f800000030f9823 */ /* 0x000fc600000000ff */
[----:B------:R-:W-:-:S07]  /*2ab0*/  @!P1 IADD3 R11, PT, PT, R11, 0x40, RZ ;  /* 0x000000400b0b9810 */ /* 0x000fce0007ffe0ff */
.L_x_131:
[----:B------:R-:W-:Y:S01]  /*2ac0*/  LEA R12, R10, 0xc0800000, 0x17 ;  /* 0xc08000000a0c7811 */ /* 0x000fe200078eb8ff */
[----:B------:R-:W-:Y:S01]  /*2ad0*/  BSSY.RECONVERGENT B1, `(.L_x_136) ;  /* 0x0000036000017945 */ /* 0x000fe20003800200 */
[----:B------:R-:W-:Y:S02]  /*2ae0*/  IADD3 R13, PT, PT, R13, -0x7f, RZ ;  /* 0xffffff810d0d7810 */ /* 0x000fe40007ffe0ff */
[----:B------:R-:W-:-:S03]  /*2af0*/  IADD3 R14, PT, PT, -R12, R15, RZ ;  /* 0x0000000f0c0e7210 */ /* 0x000fc60007ffe1ff */
[C---:B------:R-:W-:Y:S01]  /*2b00*/  IMAD R0, R13.reuse, -0x800000, R0 ;  /* 0xff8000000d007824 */ /* 0x040fe200078e0200 */
[----:B------:R0:W1:Y:S01]  /*2b10*/  MUFU.RCP R12, R14 ;  /* 0x0000000e000c7308 */ /* 0x0000620000001000 */
[----:B------:R-:W-:Y:S01]  /*2b20*/  FADD.FTZ R17, -R14, -RZ ;  /* 0x800000ff0e117221 */ /* 0x000fe20000010100 */
[----:B0-----:R-:W-:-:S04]  /*2b30*/  IADD3 R14, PT, PT, R13, 0x7f, -R10 ;  /* 0x0000007f0d0e7810 */ /* 0x001fc80007ffe80a */
[----:B------:R-:W-:Y:S01]  /*2b40*/  IADD3 R13, PT, PT, R14, R11, RZ ;  /* 0x0000000b0e0d7210 */ /* 0x000fe20007ffe0ff */
[----:B-1----:R-:W-:-:S04]  /*2b50*/  FFMA R15, R12, R17, 1 ;  /* 0x3f8000000c0f7423 */ /* 0x002fc80000000011 */
[----:B------:R-:W-:-:S04]  /*2b60*/  FFMA R15, R12, R15, R12 ;  /* 0x0000000f0c0f7223 */ /* 0x000fc8000000000c */
[----:B------:R-:W-:-:S04]  /*2b70*/  FFMA R12, R0, R15, RZ ;  /* 0x0000000f000c7223 */ /* 0x000fc800000000ff */
[----:B------:R-:W-:-:S04]  /*2b80*/  FFMA R16, R17, R12, R0 ;  /* 0x0000000c11107223 */ /* 0x000fc80000000000 */
[----:B------:R-:W-:-:S04]  /*2b90*/  FFMA R12, R15, R16, R12 ;  /* 0x000000100f0c7223 */ /* 0x000fc8000000000c */
[----:B------:R-:W-:-:S04]  /*2ba0*/  FFMA R17, R17, R12, R0 ;  /* 0x0000000c11117223 */ /* 0x000fc80000000000 */
[----:B------:R-:W-:-:S05]  /*2bb0*/  FFMA R0, R15, R17, R12 ;  /* 0x000000110f007223 */ /* 0x000fca000000000c */
[----:B------:R-:W-:-:S04]  /*2bc0*/  SHF.R.U32.HI R10, RZ, 0x17, R0 ;  /* 0x00000017ff0a7819 */ /* 0x000fc80000011600 */
[----:B------:R-:W-:-:S04]  /*2bd0*/  LOP3.LUT R10, R10, 0xff, RZ, 0xc0, !PT ;  /* 0x000000ff0a0a7812 */ /* 0x000fc800078ec0ff */
[----:B------:R-:W-:-:S04]  /*2be0*/  IADD3 R11, PT, PT, R10, R13, RZ ;  /* 0x0000000d0a0b7210 */ /* 0x000fc80007ffe0ff */
[----:B------:R-:W-:-:S04]  /*2bf0*/  IADD3 R10, PT, PT, R11, -0x1, RZ ;  /* 0xffffffff0b0a7810 */ /* 0x000fc80007ffe0ff */
        /* <DEDUP_REMOVED lines=9> */
[-CC-:B------:R-:W-:Y:S01]  /*2c90*/  FFMA.RZ R10, R15, R17.reuse, R12.reuse ;  /* 0x000000110f0a7223 */ /* 0x180fe2000000c00c */
[C---:B------:R-:W-:Y:S02]  /*2ca0*/  ISETP.NE.AND P3, PT, R11.reuse, RZ, PT ;  /* 0x000000ff0b00720c */ /* 0x040fe40003f65270 */
[----:B------:R-:W-:Y:S02]  /*2cb0*/  ISETP.NE.AND P1, PT, R11, RZ, PT ;  /* 0x000000ff0b00720c */ /* 0x000fe40003f25270 */
[----:B------:R-:W-:Y:S01]  /*2cc0*/  LOP3.LUT R13, R10, 0x7fffff, RZ, 0xc0, !PT ;  /* 0x007fffff0a0d7812 */ /* 0x000fe200078ec0ff */
[CCC-:B------:R-:W-:Y:S01]  /*2cd0*/  FFMA.RP R10, R15.reuse, R17.reuse, R12.reuse ;  /* 0x000000110f0a7223 */ /* 0x1c0fe2000000800c */
[----:B------:R-:W-:Y:S01]  /*2ce0*/  FFMA.RM R15, R15, R17, R12 ;  /* 0x000000110f0f7223 */ /* 0x000fe2000000400c */
[----:B------:R-:W-:Y:S02]  /*2cf0*/  IADD3 R12, PT, PT, R11, 0x20, RZ ;  /* 0x000000200b0c7810 */ /* 0x000fe40007ffe0ff */
[----:B------:R-:W-:-:S02]  /*2d00*/  LOP3.LUT R13, R13, 0x800000, RZ, 0xfc, !PT ;  /* 0x008000000d0d7812 */ /* 0x000fc400078efcff */
[----:B------:R-:W-:Y:S02]  /*2d10*/  IADD3 R11, PT, PT, -R11, RZ, RZ ;  /* 0x000000ff0b0b7210 */ /* 0x000fe40007ffe1ff */
[----:B------:R-:W-:Y:S02]  /*2d20*/  SHF.L.U32 R12, R13, R12, RZ ;  /* 0x0000000c0d0c7219 */ /* 0x000fe400000006ff */
[----:B------:R-:W-:Y:S02]  /*2d30*/  FSETP.NEU.FTZ.AND P0, PT, R10, R15, PT ;  /* 0x0000000f0a00720b */ /* 0x000fe40003f1d000 */
[----:B------:R-:W-:Y:S02]  /*2d40*/  SEL R10, R11, RZ, P3 ;  /* 0x000000ff0b0a7207 */ /* 0x000fe40001800000 */
[----:B------:R-:W-:Y:S02]  /*2d50*/  ISETP.NE.AND P1, PT, R12, RZ, P1 ;  /* 0x000000ff0c00720c */ /* 0x000fe40000f25270 */
[----:B------:R-:W-:-:S02]  /*2d60*/  SHF.R.U32.HI R10, RZ, R10, R13 ;  /* 0x0000000aff0a7219 */ /* 0x000fc4000001160d */
[----:B------:R-:W-:Y:S02]  /*2d70*/  PLOP3.LUT P0, PT, P0, P1, PT, 0xf8, 0x8f ;  /* 0x00000000008f781c */ /* 0x000fe40000703f70 */
[----:B------:R-:W-:Y:S02]  /*2d80*/  SHF.R.U32.HI R12, RZ, 0x1, R10 ;  /* 0x00000001ff0c7819 */ /* 0x000fe4000001160a */
[----:B------:R-:W-:-:S04]  /*2d90*/  SEL R11, RZ, 0x1, !P0 ;  /* 0x00000001ff0b7807 */ /* 0x000fc80004000000 */
[----:B------:R-:W-:-:S04]  /*2da0*/  LOP3.LUT R11, R11, 0x1, R12, 0xf8, !PT ;  /* 0x000000010b0b7812 */ /* 0x000fc800078ef80c */
[----:B------:R-:W-:-:S04]  /*2db0*/  LOP3.LUT R11, R11, R10, RZ, 0xc0, !PT ;  /* 0x0000000a0b0b7212 */ /* 0x000fc800078ec0ff */
[----:B------:R-:W-:-:S04]  /*2dc0*/  IADD3 R11, PT, PT, R12, R11, RZ ;  /* 0x0000000b0c0b7210 */ /* 0x000fc80007ffe0ff */
[----:B------:R-:W-:Y:S01]  /*2dd0*/  LOP3.LUT R0, R11, R0, RZ, 0xfc, !PT ;  /* 0x000000000b007212 */ /* 0x000fe200078efcff */
[----:B------:R-:W-:Y:S06]  /*2de0*/  BRA `(.L_x_139) ;  /* 0x0000000000107947 */ /* 0x000fec0003800000 */
.L_x_138:
[----:B------:R-:W-:-:S04]  /*2df0*/  LOP3.LUT R0, R0, 0x80000000, RZ, 0xc0, !PT ;  /* 0x8000000000007812 */ /* 0x000fc800078ec0ff */
[----:B------:R-:W-:Y:S01]  /*2e00*/  LOP3.LUT R0, R0, 0x7f800000, RZ, 0xfc, !PT ;  /* 0x7f80000000007812 */ /* 0x000fe200078efcff */
[----:B------:R-:W-:Y:S06]  /*2e10*/  BRA `(.L_x_139) ;  /* 0x0000000000047947 */ /* 0x000fec0003800000 */
.L_x_137:
[----:B------:R-:W-:-:S07]  /*2e20*/  LEA R0, R13, R0, 0x17 ;  /* 0x000000000d007211 */ /* 0x000fce00078eb8ff */
.L_x_139:
[----:B------:R-:W-:Y:S05]  /*2e30*/  BSYNC.RECONVERGENT B1 ;  /* 0x0000000000017941 */ /* 0x000fea0003800200 */
.L_x_136:
[----:B------:R-:W-:Y:S05]  /*2e40*/  BRA `(.L_x_140) ;  /* 0x0000000000207947 */ /* 0x000fea0003800000 */
.L_x_135:
[----:B------:R-:W-:-:S04]  /*2e50*/  LOP3.LUT R0, R15, 0x80000000, R0, 0x48, !PT ;  /* 0x800000000f007812 */ /* 0x000fc800078e4800 */
[----:B------:R-:W-:Y:S01]  /*2e60*/  LOP3.LUT R0, R0, 0x7f800000, RZ, 0xfc, !PT ;  /* 0x7f80000000007812 */ /* 0x000fe200078efcff */
[----:B------:R-:W-:Y:S06]  /*2e70*/  BRA `(.L_x_140) ;  /* 0x0000000000147947 */ /* 0x000fec0003800000 */
.L_x_134:
[----:B------:R-:W-:Y:S01]  /*2e80*/  LOP3.LUT R0, R15, 0x80000000, R0, 0x48, !PT ;  /* 0x800000000f007812 */ /* 0x000fe200078e4800 */
[----:B------:R-:W-:Y:S06]  /*2e90*/  BRA `(.L_x_140) ;  /* 0x00000000000c7947 */ /* 0x000fec0003800000 */
.L_x_133:
[----:B------:R-:W0:Y:S01]  /*2ea0*/  MUFU.RSQ R0, -QNAN ;  /* 0xffc0000000007908 */ /* 0x000e220000001400 */
[----:B------:R-:W-:Y:S05]  /*2eb0*/  BRA `(.L_x_140) ;  /* 0x0000000000047947 */ /* 0x000fea0003800000 */
.L_x_132:
[----:B------:R-:W-:-:S07]  /*2ec0*/  FADD.FTZ R0, R0, R3 ;  /* 0x0000000300007221 */ /* 0x000fce0000010000 */
.L_x_140:
[----:B------:R-:W-:Y:S05]  /*2ed0*/  BSYNC.RECONVERGENT B0 ;  /* 0x0000000000007941 */ /* 0x000fea0003800200 */
.L_x_130:
[----:B------:R-:W-:Y:S01]  /*2ee0*/  HFMA2 R11, -RZ, RZ, 0, 0 ;  /* 0x00000000ff0b7431 */ /* 0x000fe200000001ff */
[----:B------:R-:W-:Y:S02]  /*2ef0*/  MOV R10, R6 ;  /* 0x00000006000a7202 */ /* 0x000fe40000000f00 */
[----:B0-----:R-:W-:Y:S02]  /*2f00*/  MOV R13, R0 ;  /* 0x00000000000d7202 */ /* 0x001fe40000000f00 */
[----:B------:R-:W-:Y:S05]  /*2f10*/  RET.REL.NODEC R10 `(_Z7softmaxPfii) ;  /* 0xffffffd00a387950 */ /* 0x000fea0003c3ffff */
.L_x_141:
        /* <DEDUP_REMOVED lines=14> */
.L_x_151:


//--------------------- .nv.shared.reserved.0     --------------------------
	.section	.nv.shared.reserved.0,"aw",@nobits
	.weak		__nv_reservedSMEM_offset_0_alias
	.size		__nv_reservedSMEM_offset_0_alias, 0, 64
	.other		__nv_reservedSMEM_offset_0_alias,@"STO_CUDA_RESERVED_SHARED STV_DEFAULT"
__nv_reservedSMEM_offset_0_alias:
	.zero		0
	.zero		64


//--------------------- .nv.constant0._Z9rect_gradPfS_ii --------------------------
	.section	.nv.constant0._Z9rect_gradPfS_ii,"a",@progbits
	.sectionflags	@""
	.align	4
.nv.constant0._Z9rect_gradPfS_ii:
	.zero		920


//--------------------- .nv.constant0._Z26scale_momentum_normal_unitPfS_ii --------------------------
	.section	.nv.constant0._Z26scale_momentum_normal_unitPfS_ii,"a",@progbits
	.sectionflags	@""
	.align	4
.nv.constant0._Z26scale_momentum_normal_unitPfS_ii:
	.zero		920


//--------------------- .nv.constant0._Z29scale_stepsize_Gaussian_LayerPfS_ii --------------------------
	.section	.nv.constant0._Z29scale_stepsize_Gaussian_LayerPfS_ii,"a",@progbits
	.sectionflags	@""
	.align	4
.nv.constant0._Z29scale_stepsize_Gaussian_LayerPfS_ii:
	.zero		920


//--------------------- .nv.constant0._Z29scale_momentum_Gaussian_LayerPfS_ii --------------------------
	.section	.nv.constant0._Z29scale_momentum_Gaussian_LayerPfS_ii,"a",@progbits
	.sectionflags	@""
	.align	4
.nv.constant0._Z29scale_momentum_Gaussian_LayerPfS_ii:
	.zero		920


//--------------------- .nv.constant0._Z18scale_stepsize_ARDPfS_ii --------------------------
	.section	.nv.constant0._Z18scale_stepsize_ARDPfS_ii,"a",@progbits
	.sectionflags	@""
	.align	4
.nv.constant0._Z18scale_stepsize_ARDPfS_ii:
	.zero		920


//--------------------- .nv.constant0._Z18scale_momentum_ARDPfS_ii --------------------------
	.section	.nv.constant0._Z18scale_momentum_ARDPfS_ii,"a",@progbits
	.sectionflags	@""
	.align	4
.nv.constant0._Z18scale_momentum_ARDPfS_ii:
	.zero		920


//--------------------- .nv.constant0._Z13add_bias_gradPfS_S_ii --------------------------
	.section	.nv.constant0._Z13add_bias_gradPfS_S_ii,"a",@progbits
	.sectionflags	@""
	.align	4
.nv.constant0._Z13add_bias_gradPfS_S_ii:
	.zero		928


//--------------------- .nv.constant0._Z22add_gaussian_unit_gradPfS_S_ii --------------------------
	.section	.nv.constant0._Z22add_gaussian_unit_gradPfS_S_ii,"a",@progbits
	.sectionflags	@""
	.align	4
.nv.constant0._Z22add_gaussian_unit_gradPfS_S_ii:
	.zero		928


//--------------------- .nv.constant0._Z23add_gaussian_layer_gradPfS_S_ii --------------------------
	.section	.nv.constant0._Z23add_gaussian_layer_gradPfS_S_ii,"a",@progbits
	.sectionflags	@""
	.align	4
.nv.constant0._Z23add_gaussian_layer_gradPfS_S_ii:
	.zero		928


//--------------------- .nv.constant0._Z16add_ARD_grad_ALTPfS_ffffii --------------------------
	.section	.nv.constant0._Z16add_ARD_grad_ALTPfS_ffffii,"a",@progbits
	.sectionflags	@""
	.align	4
.nv.constant0._Z16add_ARD_grad_ALTPfS_ffffii:
	.zero		936


//--------------------- .nv.constant0._Z12add_ARD_gradPfS_S_ii --------------------------
	.section	.nv.constant0._Z12add_ARD_gradPfS_S_ii,"a",@progbits
	.sectionflags	@""
	.align	4
.nv.constant0._Z12add_ARD_gradPfS_S_ii:
	.zero		928


//--------------------- .nv.constant0._Z8add_biasPfS_ii --------------------------
	.section	.nv.constant0._Z8add_biasPfS_ii,"a",@progbits
	.sectionflags	@""
	.align	4
.nv.constant0._Z8add_biasPfS_ii:
	.zero		920


//--------------------- .nv.constant0._Z7softmaxPfii --------------------------
	.section	.nv.constant0._Z7softmaxPfii,"a",@progbits
	.sectionflags	@""
	.align	4
.nv.constant0._Z7softmaxPfii:
	.zero		912


//--------------------- SYMBOLS --------------------------

	.type		.nv.reservedSmem.offset0,@object
	.size		.nv.reservedSmem.offset0,0x4
